//
// Generated by NVIDIA NVVM Compiler
//
// Compiler Build ID: CL-36424714
// Cuda compilation tools, release 13.0, V13.0.88
// Based on NVVM 20.0.0
//

.version 9.0
.target sm_100
.address_size 64

	// .globl	_Z16calcAccelerationPfS_S_S_S_i
// _ZZ16calcAccelerationPfS_S_S_S_iE7sharedM has been demoted
// _ZZ16calcAccelerationPfS_S_S_S_iE7sharedR has been demoted

.visible .entry _Z16calcAccelerationPfS_S_S_S_i(
	.param .u64 .ptr .align 1 _Z16calcAccelerationPfS_S_S_S_i_param_0,
	.param .u64 .ptr .align 1 _Z16calcAccelerationPfS_S_S_S_i_param_1,
	.param .u64 .ptr .align 1 _Z16calcAccelerationPfS_S_S_S_i_param_2,
	.param .u64 .ptr .align 1 _Z16calcAccelerationPfS_S_S_S_i_param_3,
	.param .u64 .ptr .align 1 _Z16calcAccelerationPfS_S_S_S_i_param_4,
	.param .u32 _Z16calcAccelerationPfS_S_S_S_i_param_5
)
{
	.reg .pred 	%p<36>;
	.reg .b32 	%r<47>;
	.reg .b32 	%f<764>;
	.reg .b64 	%rd<28>;
	// demoted variable
	.shared .align 4 .b8 _ZZ16calcAccelerationPfS_S_S_S_iE7sharedM[128];
	// demoted variable
	.shared .align 4 .b8 _ZZ16calcAccelerationPfS_S_S_S_iE7sharedR[384];
	ld.param.u64 	%rd8, [_Z16calcAccelerationPfS_S_S_S_i_param_0];
	ld.param.u64 	%rd12, [_Z16calcAccelerationPfS_S_S_S_i_param_1];
	ld.param.u64 	%rd9, [_Z16calcAccelerationPfS_S_S_S_i_param_2];
	ld.param.u64 	%rd10, [_Z16calcAccelerationPfS_S_S_S_i_param_3];
	ld.param.u64 	%rd11, [_Z16calcAccelerationPfS_S_S_S_i_param_4];
	ld.param.u32 	%r39, [_Z16calcAccelerationPfS_S_S_S_i_param_5];
	cvta.to.global.u64 	%rd1, %rd12;
	mov.u32 	%r1, %tid.x;
	mov.u32 	%r40, %ntid.x;
	mov.u32 	%r41, %ctaid.x;
	mad.lo.s32 	%r2, %r40, %r41, %r1;
	mul.lo.s32 	%r3, %r2, 3;
	mul.wide.s32 	%rd13, %r3, 4;
	add.s64 	%rd14, %rd1, %rd13;
	ld.global.f32 	%f1, [%rd14];
	ld.global.f32 	%f2, [%rd14+4];
	ld.global.f32 	%f3, [%rd14+8];
	setp.lt.s32 	%p1, %r39, 1;
	mov.f32 	%f761, 0f80000000;
	mov.f32 	%f762, %f761;
	mov.f32 	%f763, %f761;
	@%p1 bra 	$L__BB0_68;
	shl.b32 	%r43, %r1, 2;
	mov.u32 	%r44, _ZZ16calcAccelerationPfS_S_S_S_iE7sharedM;
	add.s32 	%r4, %r44, %r43;
	mov.u32 	%r45, _ZZ16calcAccelerationPfS_S_S_S_iE7sharedR;
	mad.lo.s32 	%r5, %r1, 12, %r45;
	mul.wide.u32 	%rd15, %r1, 12;
	add.s64 	%rd16, %rd15, %rd1;
	add.s64 	%rd27, %rd16, 4;
	mul.wide.u32 	%rd17, %r1, 4;
	cvta.to.global.u64 	%rd18, %rd8;
	add.s64 	%rd26, %rd18, %rd17;
	mov.f32 	%f667, 0f00000000;
	mov.b32 	%r46, 0;
	mov.f32 	%f666, %f667;
	mov.f32 	%f665, %f667;
$L__BB0_2:
	ld.global.f32 	%f207, [%rd26];
	st.shared.f32 	[%r4], %f207;
	ld.global.f32 	%f208, [%rd27+-4];
	st.shared.f32 	[%r5], %f208;
	ld.global.f32 	%f209, [%rd27];
	st.shared.f32 	[%r5+4], %f209;
	ld.global.f32 	%f210, [%rd27+4];
	st.shared.f32 	[%r5+8], %f210;
	bar.sync 	0;
	setp.ge.s32 	%p2, %r46, %r39;
	@%p2 bra 	$L__BB0_4;
	ld.shared.f32 	%f211, [_ZZ16calcAccelerationPfS_S_S_S_iE7sharedR];
	sub.f32 	%f212, %f1, %f211;
	ld.shared.f32 	%f213, [_ZZ16calcAccelerationPfS_S_S_S_iE7sharedR+4];
	sub.f32 	%f214, %f2, %f213;
	ld.shared.f32 	%f215, [_ZZ16calcAccelerationPfS_S_S_S_iE7sharedR+8];
	sub.f32 	%f216, %f3, %f215;
	mul.f32 	%f217, %f214, %f214;
	fma.rn.f32 	%f218, %f212, %f212, %f217;
	fma.rn.f32 	%f219, %f216, %f216, %f218;
	sqrt.rm.f32 	%f220, %f219;
	mul.f32 	%f221, %f220, %f219;
	ld.shared.f32 	%f222, [_ZZ16calcAccelerationPfS_S_S_S_iE7sharedM];
	max.f32 	%f223, %f221, 0f358637BD;
	div.approx.f32 	%f224, %f222, %f223;
	fma.rn.f32 	%f665, %f212, %f224, %f665;
	fma.rn.f32 	%f666, %f214, %f224, %f666;
	fma.rn.f32 	%f667, %f216, %f224, %f667;
$L__BB0_4:
	bar.sync 	0;
	add.s32 	%r7, %r46, 1;
	setp.ge.s32 	%p3, %r7, %r39;
	@%p3 bra 	$L__BB0_6;
	ld.shared.f32 	%f225, [_ZZ16calcAccelerationPfS_S_S_S_iE7sharedR+12];
	sub.f32 	%f226, %f1, %f225;
	ld.shared.f32 	%f227, [_ZZ16calcAccelerationPfS_S_S_S_iE7sharedR+16];
	sub.f32 	%f228, %f2, %f227;
	ld.shared.f32 	%f229, [_ZZ16calcAccelerationPfS_S_S_S_iE7sharedR+20];
	sub.f32 	%f230, %f3, %f229;
	mul.f32 	%f231, %f228, %f228;
	fma.rn.f32 	%f232, %f226, %f226, %f231;
	fma.rn.f32 	%f233, %f230, %f230, %f232;
	sqrt.rm.f32 	%f234, %f233;
	mul.f32 	%f235, %f234, %f233;
	ld.shared.f32 	%f236, [_ZZ16calcAccelerationPfS_S_S_S_iE7sharedM+4];
	max.f32 	%f237, %f235, 0f358637BD;
	div.approx.f32 	%f238, %f236, %f237;
	fma.rn.f32 	%f665, %f226, %f238, %f665;
	fma.rn.f32 	%f666, %f228, %f238, %f666;
	fma.rn.f32 	%f667, %f230, %f238, %f667;
$L__BB0_6:
	bar.sync 	0;
	add.s32 	%r8, %r7, 1;
	setp.ge.s32 	%p4, %r8, %r39;
	@%p4 bra 	$L__BB0_8;
	ld.shared.f32 	%f239, [_ZZ16calcAccelerationPfS_S_S_S_iE7sharedR+24];
	sub.f32 	%f240, %f1, %f239;
	ld.shared.f32 	%f241, [_ZZ16calcAccelerationPfS_S_S_S_iE7sharedR+28];
	sub.f32 	%f242, %f2, %f241;
	ld.shared.f32 	%f243, [_ZZ16calcAccelerationPfS_S_S_S_iE7sharedR+32];
	sub.f32 	%f244, %f3, %f243;
	mul.f32 	%f245, %f242, %f242;
	fma.rn.f32 	%f246, %f240, %f240, %f245;
	fma.rn.f32 	%f247, %f244, %f244, %f246;
	sqrt.rm.f32 	%f248, %f247;
	mul.f32 	%f249, %f248, %f247;
	ld.shared.f32 	%f250, [_ZZ16calcAccelerationPfS_S_S_S_iE7sharedM+8];
	max.f32 	%f251, %f249, 0f358637BD;
	div.approx.f32 	%f252, %f250, %f251;
	fma.rn.f32 	%f665, %f240, %f252, %f665;
	fma.rn.f32 	%f666, %f242, %f252, %f666;
	fma.rn.f32 	%f667, %f244, %f252, %f667;
$L__BB0_8:
	bar.sync 	0;
	add.s32 	%r9, %r8, 1;
	setp.ge.s32 	%p5, %r9, %r39;
	@%p5 bra 	$L__BB0_10;
	ld.shared.f32 	%f253, [_ZZ16calcAccelerationPfS_S_S_S_iE7sharedR+36];
	sub.f32 	%f254, %f1, %f253;
	ld.shared.f32 	%f255, [_ZZ16calcAccelerationPfS_S_S_S_iE7sharedR+40];
	sub.f32 	%f256, %f2, %f255;
	ld.shared.f32 	%f257, [_ZZ16calcAccelerationPfS_S_S_S_iE7sharedR+44];
	sub.f32 	%f258, %f3, %f257;
	mul.f32 	%f259, %f256, %f256;
	fma.rn.f32 	%f260, %f254, %f254, %f259;
	fma.rn.f32 	%f261, %f258, %f258, %f260;
	sqrt.rm.f32 	%f262, %f261;
	mul.f32 	%f263, %f262, %f261;
	ld.shared.f32 	%f264, [_ZZ16calcAccelerationPfS_S_S_S_iE7sharedM+12];
	max.f32 	%f265, %f263, 0f358637BD;
	div.approx.f32 	%f266, %f264, %f265;
	fma.rn.f32 	%f665, %f254, %f266, %f665;
	fma.rn.f32 	%f666, %f256, %f266, %f666;
	fma.rn.f32 	%f667, %f258, %f266, %f667;
$L__BB0_10:
	bar.sync 	0;
	add.s32 	%r10, %r9, 1;
	setp.ge.s32 	%p6, %r10, %r39;
	@%p6 bra 	$L__BB0_12;
	ld.shared.f32 	%f267, [_ZZ16calcAccelerationPfS_S_S_S_iE7sharedR+48];
	sub.f32 	%f268, %f1, %f267;
	ld.shared.f32 	%f269, [_ZZ16calcAccelerationPfS_S_S_S_iE7sharedR+52];
	sub.f32 	%f270, %f2, %f269;
	ld.shared.f32 	%f271, [_ZZ16calcAccelerationPfS_S_S_S_iE7sharedR+56];
	sub.f32 	%f272, %f3, %f271;
	mul.f32 	%f273, %f270, %f270;
	fma.rn.f32 	%f274, %f268, %f268, %f273;
	fma.rn.f32 	%f275, %f272, %f272, %f274;
	sqrt.rm.f32 	%f276, %f275;
	mul.f32 	%f277, %f276, %f275;
	ld.shared.f32 	%f278, [_ZZ16calcAccelerationPfS_S_S_S_iE7sharedM+16];
	max.f32 	%f279, %f277, 0f358637BD;
	div.approx.f32 	%f280, %f278, %f279;
	fma.rn.f32 	%f665, %f268, %f280, %f665;
	fma.rn.f32 	%f666, %f270, %f280, %f666;
	fma.rn.f32 	%f667, %f272, %f280, %f667;
$L__BB0_12:
	bar.sync 	0;
	add.s32 	%r11, %r10, 1;
	setp.ge.s32 	%p7, %r11, %r39;
	@%p7 bra 	$L__BB0_14;
	ld.shared.f32 	%f281, [_ZZ16calcAccelerationPfS_S_S_S_iE7sharedR+60];
	sub.f32 	%f282, %f1, %f281;
	ld.shared.f32 	%f283, [_ZZ16calcAccelerationPfS_S_S_S_iE7sharedR+64];
	sub.f32 	%f284, %f2, %f283;
	ld.shared.f32 	%f285, [_ZZ16calcAccelerationPfS_S_S_S_iE7sharedR+68];
	sub.f32 	%f286, %f3, %f285;
	mul.f32 	%f287, %f284, %f284;
	fma.rn.f32 	%f288, %f282, %f282, %f287;
	fma.rn.f32 	%f289, %f286, %f286, %f288;
	sqrt.rm.f32 	%f290, %f289;
	mul.f32 	%f291, %f290, %f289;
	ld.shared.f32 	%f292, [_ZZ16calcAccelerationPfS_S_S_S_iE7sharedM+20];
	max.f32 	%f293, %f291, 0f358637BD;
	div.approx.f32 	%f294, %f292, %f293;
	fma.rn.f32 	%f665, %f282, %f294, %f665;
	fma.rn.f32 	%f666, %f284, %f294, %f666;
	fma.rn.f32 	%f667, %f286, %f294, %f667;
$L__BB0_14:
	bar.sync 	0;
	add.s32 	%r12, %r11, 1;
	setp.ge.s32 	%p8, %r12, %r39;
	@%p8 bra 	$L__BB0_16;
	ld.shared.f32 	%f295, [_ZZ16calcAccelerationPfS_S_S_S_iE7sharedR+72];
	sub.f32 	%f296, %f1, %f295;
	ld.shared.f32 	%f297, [_ZZ16calcAccelerationPfS_S_S_S_iE7sharedR+76];
	sub.f32 	%f298, %f2, %f297;
	ld.shared.f32 	%f299, [_ZZ16calcAccelerationPfS_S_S_S_iE7sharedR+80];
	sub.f32 	%f300, %f3, %f299;
	mul.f32 	%f301, %f298, %f298;
	fma.rn.f32 	%f302, %f296, %f296, %f301;
	fma.rn.f32 	%f303, %f300, %f300, %f302;
	sqrt.rm.f32 	%f304, %f303;
	mul.f32 	%f305, %f304, %f303;
	ld.shared.f32 	%f306, [_ZZ16calcAccelerationPfS_S_S_S_iE7sharedM+24];
	max.f32 	%f307, %f305, 0f358637BD;
	div.approx.f32 	%f308, %f306, %f307;
	fma.rn.f32 	%f665, %f296, %f308, %f665;
	fma.rn.f32 	%f666, %f298, %f308, %f666;
	fma.rn.f32 	%f667, %f300, %f308, %f667;
$L__BB0_16:
	bar.sync 	0;
	add.s32 	%r13, %r12, 1;
	setp.ge.s32 	%p9, %r13, %r39;
	@%p9 bra 	$L__BB0_18;
	ld.shared.f32 	%f309, [_ZZ16calcAccelerationPfS_S_S_S_iE7sharedR+84];
	sub.f32 	%f310, %f1, %f309;
	ld.shared.f32 	%f311, [_ZZ16calcAccelerationPfS_S_S_S_iE7sharedR+88];
	sub.f32 	%f312, %f2, %f311;
	ld.shared.f32 	%f313, [_ZZ16calcAccelerationPfS_S_S_S_iE7sharedR+92];
	sub.f32 	%f314, %f3, %f313;
	mul.f32 	%f315, %f312, %f312;
	fma.rn.f32 	%f316, %f310, %f310, %f315;
	fma.rn.f32 	%f317, %f314, %f314, %f316;
	sqrt.rm.f32 	%f318, %f317;
	mul.f32 	%f319, %f318, %f317;
	ld.shared.f32 	%f320, [_ZZ16calcAccelerationPfS_S_S_S_iE7sharedM+28];
	max.f32 	%f321, %f319, 0f358637BD;
	div.approx.f32 	%f322, %f320, %f321;
	fma.rn.f32 	%f665, %f310, %f322, %f665;
	fma.rn.f32 	%f666, %f312, %f322, %f666;
	fma.rn.f32 	%f667, %f314, %f322, %f667;
$L__BB0_18:
	bar.sync 	0;
	add.s32 	%r14, %r13, 1;
	setp.ge.s32 	%p10, %r14, %r39;
	@%p10 bra 	$L__BB0_20;
	ld.shared.f32 	%f323, [_ZZ16calcAccelerationPfS_S_S_S_iE7sharedR+96];
	sub.f32 	%f324, %f1, %f323;
	ld.shared.f32 	%f325, [_ZZ16calcAccelerationPfS_S_S_S_iE7sharedR+100];
	sub.f32 	%f326, %f2, %f325;
	ld.shared.f32 	%f327, [_ZZ16calcAccelerationPfS_S_S_S_iE7sharedR+104];
	sub.f32 	%f328, %f3, %f327;
	mul.f32 	%f329, %f326, %f326;
	fma.rn.f32 	%f330, %f324, %f324, %f329;
	fma.rn.f32 	%f331, %f328, %f328, %f330;
	sqrt.rm.f32 	%f332, %f331;
	mul.f32 	%f333, %f332, %f331;
	ld.shared.f32 	%f334, [_ZZ16calcAccelerationPfS_S_S_S_iE7sharedM+32];
	max.f32 	%f335, %f333, 0f358637BD;
	div.approx.f32 	%f336, %f334, %f335;
	fma.rn.f32 	%f665, %f324, %f336, %f665;
	fma.rn.f32 	%f666, %f326, %f336, %f666;
	fma.rn.f32 	%f667, %f328, %f336, %f667;
$L__BB0_20:
	bar.sync 	0;
	add.s32 	%r15, %r14, 1;
	setp.ge.s32 	%p11, %r15, %r39;
	@%p11 bra 	$L__BB0_22;
	ld.shared.f32 	%f337, [_ZZ16calcAccelerationPfS_S_S_S_iE7sharedR+108];
	sub.f32 	%f338, %f1, %f337;
	ld.shared.f32 	%f339, [_ZZ16calcAccelerationPfS_S_S_S_iE7sharedR+112];
	sub.f32 	%f340, %f2, %f339;
	ld.shared.f32 	%f341, [_ZZ16calcAccelerationPfS_S_S_S_iE7sharedR+116];
	sub.f32 	%f342, %f3, %f341;
	mul.f32 	%f343, %f340, %f340;
	fma.rn.f32 	%f344, %f338, %f338, %f343;
	fma.rn.f32 	%f345, %f342, %f342, %f344;
	sqrt.rm.f32 	%f346, %f345;
	mul.f32 	%f347, %f346, %f345;
	ld.shared.f32 	%f348, [_ZZ16calcAccelerationPfS_S_S_S_iE7sharedM+36];
	max.f32 	%f349, %f347, 0f358637BD;
	div.approx.f32 	%f350, %f348, %f349;
	fma.rn.f32 	%f665, %f338, %f350, %f665;
	fma.rn.f32 	%f666, %f340, %f350, %f666;
	fma.rn.f32 	%f667, %f342, %f350, %f667;
$L__BB0_22:
	bar.sync 	0;
	add.s32 	%r16, %r15, 1;
	setp.ge.s32 	%p12, %r16, %r39;
	@%p12 bra 	$L__BB0_24;
	ld.shared.f32 	%f351, [_ZZ16calcAccelerationPfS_S_S_S_iE7sharedR+120];
	sub.f32 	%f352, %f1, %f351;
	ld.shared.f32 	%f353, [_ZZ16calcAccelerationPfS_S_S_S_iE7sharedR+124];
	sub.f32 	%f354, %f2, %f353;
	ld.shared.f32 	%f355, [_ZZ16calcAccelerationPfS_S_S_S_iE7sharedR+128];
	sub.f32 	%f356, %f3, %f355;
	mul.f32 	%f357, %f354, %f354;
	fma.rn.f32 	%f358, %f352, %f352, %f357;
	fma.rn.f32 	%f359, %f356, %f356, %f358;
	sqrt.rm.f32 	%f360, %f359;
	mul.f32 	%f361, %f360, %f359;
	ld.shared.f32 	%f362, [_ZZ16calcAccelerationPfS_S_S_S_iE7sharedM+40];
	max.f32 	%f363, %f361, 0f358637BD;
	div.approx.f32 	%f364, %f362, %f363;
	fma.rn.f32 	%f665, %f352, %f364, %f665;
	fma.rn.f32 	%f666, %f354, %f364, %f666;
	fma.rn.f32 	%f667, %f356, %f364, %f667;
$L__BB0_24:
	bar.sync 	0;
	add.s32 	%r17, %r16, 1;
	setp.ge.s32 	%p13, %r17, %r39;
	@%p13 bra 	$L__BB0_26;
	ld.shared.f32 	%f365, [_ZZ16calcAccelerationPfS_S_S_S_iE7sharedR+132];
	sub.f32 	%f366, %f1, %f365;
	ld.shared.f32 	%f367, [_ZZ16calcAccelerationPfS_S_S_S_iE7sharedR+136];
	sub.f32 	%f368, %f2, %f367;
	ld.shared.f32 	%f369, [_ZZ16calcAccelerationPfS_S_S_S_iE7sharedR+140];
	sub.f32 	%f370, %f3, %f369;
	mul.f32 	%f371, %f368, %f368;
	fma.rn.f32 	%f372, %f366, %f366, %f371;
	fma.rn.f32 	%f373, %f370, %f370, %f372;
	sqrt.rm.f32 	%f374, %f373;
	mul.f32 	%f375, %f374, %f373;
	ld.shared.f32 	%f376, [_ZZ16calcAccelerationPfS_S_S_S_iE7sharedM+44];
	max.f32 	%f377, %f375, 0f358637BD;
	div.approx.f32 	%f378, %f376, %f377;
	fma.rn.f32 	%f665, %f366, %f378, %f665;
	fma.rn.f32 	%f666, %f368, %f378, %f666;
	fma.rn.f32 	%f667, %f370, %f378, %f667;
$L__BB0_26:
	bar.sync 	0;
	add.s32 	%r18, %r17, 1;
	setp.ge.s32 	%p14, %r18, %r39;
	@%p14 bra 	$L__BB0_28;
	ld.shared.f32 	%f379, [_ZZ16calcAccelerationPfS_S_S_S_iE7sharedR+144];
	sub.f32 	%f380, %f1, %f379;
	ld.shared.f32 	%f381, [_ZZ16calcAccelerationPfS_S_S_S_iE7sharedR+148];
	sub.f32 	%f382, %f2, %f381;
	ld.shared.f32 	%f383, [_ZZ16calcAccelerationPfS_S_S_S_iE7sharedR+152];
	sub.f32 	%f384, %f3, %f383;
	mul.f32 	%f385, %f382, %f382;
	fma.rn.f32 	%f386, %f380, %f380, %f385;
	fma.rn.f32 	%f387, %f384, %f384, %f386;
	sqrt.rm.f32 	%f388, %f387;
	mul.f32 	%f389, %f388, %f387;
	ld.shared.f32 	%f390, [_ZZ16calcAccelerationPfS_S_S_S_iE7sharedM+48];
	max.f32 	%f391, %f389, 0f358637BD;
	div.approx.f32 	%f392, %f390, %f391;
	fma.rn.f32 	%f665, %f380, %f392, %f665;
	fma.rn.f32 	%f666, %f382, %f392, %f666;
	fma.rn.f32 	%f667, %f384, %f392, %f667;
$L__BB0_28:
	bar.sync 	0;
	add.s32 	%r19, %r18, 1;
	setp.ge.s32 	%p15, %r19, %r39;
	@%p15 bra 	$L__BB0_30;
	ld.shared.f32 	%f393, [_ZZ16calcAccelerationPfS_S_S_S_iE7sharedR+156];
	sub.f32 	%f394, %f1, %f393;
	ld.shared.f32 	%f395, [_ZZ16calcAccelerationPfS_S_S_S_iE7sharedR+160];
	sub.f32 	%f396, %f2, %f395;
	ld.shared.f32 	%f397, [_ZZ16calcAccelerationPfS_S_S_S_iE7sharedR+164];
	sub.f32 	%f398, %f3, %f397;
	mul.f32 	%f399, %f396, %f396;
	fma.rn.f32 	%f400, %f394, %f394, %f399;
	fma.rn.f32 	%f401, %f398, %f398, %f400;
	sqrt.rm.f32 	%f402, %f401;
	mul.f32 	%f403, %f402, %f401;
	ld.shared.f32 	%f404, [_ZZ16calcAccelerationPfS_S_S_S_iE7sharedM+52];
	max.f32 	%f405, %f403, 0f358637BD;
	div.approx.f32 	%f406, %f404, %f405;
	fma.rn.f32 	%f665, %f394, %f406, %f665;
	fma.rn.f32 	%f666, %f396, %f406, %f666;
	fma.rn.f32 	%f667, %f398, %f406, %f667;
$L__BB0_30:
	bar.sync 	0;
	add.s32 	%r20, %r19, 1;
	setp.ge.s32 	%p16, %r20, %r39;
	@%p16 bra 	$L__BB0_32;
	ld.shared.f32 	%f407, [_ZZ16calcAccelerationPfS_S_S_S_iE7sharedR+168];
	sub.f32 	%f408, %f1, %f407;
	ld.shared.f32 	%f409, [_ZZ16calcAccelerationPfS_S_S_S_iE7sharedR+172];
	sub.f32 	%f410, %f2, %f409;
	ld.shared.f32 	%f411, [_ZZ16calcAccelerationPfS_S_S_S_iE7sharedR+176];
	sub.f32 	%f412, %f3, %f411;
	mul.f32 	%f413, %f410, %f410;
	fma.rn.f32 	%f414, %f408, %f408, %f413;
	fma.rn.f32 	%f415, %f412, %f412, %f414;
	sqrt.rm.f32 	%f416, %f415;
	mul.f32 	%f417, %f416, %f415;
	ld.shared.f32 	%f418, [_ZZ16calcAccelerationPfS_S_S_S_iE7sharedM+56];
	max.f32 	%f419, %f417, 0f358637BD;
	div.approx.f32 	%f420, %f418, %f419;
	fma.rn.f32 	%f665, %f408, %f420, %f665;
	fma.rn.f32 	%f666, %f410, %f420, %f666;
	fma.rn.f32 	%f667, %f412, %f420, %f667;
$L__BB0_32:
	bar.sync 	0;
	add.s32 	%r21, %r20, 1;
	setp.ge.s32 	%p17, %r21, %r39;
	@%p17 bra 	$L__BB0_34;
	ld.shared.f32 	%f421, [_ZZ16calcAccelerationPfS_S_S_S_iE7sharedR+180];
	sub.f32 	%f422, %f1, %f421;
	ld.shared.f32 	%f423, [_ZZ16calcAccelerationPfS_S_S_S_iE7sharedR+184];
	sub.f32 	%f424, %f2, %f423;
	ld.shared.f32 	%f425, [_ZZ16calcAccelerationPfS_S_S_S_iE7sharedR+188];
	sub.f32 	%f426, %f3, %f425;
	mul.f32 	%f427, %f424, %f424;
	fma.rn.f32 	%f428, %f422, %f422, %f427;
	fma.rn.f32 	%f429, %f426, %f426, %f428;
	sqrt.rm.f32 	%f430, %f429;
	mul.f32 	%f431, %f430, %f429;
	ld.shared.f32 	%f432, [_ZZ16calcAccelerationPfS_S_S_S_iE7sharedM+60];
	max.f32 	%f433, %f431, 0f358637BD;
	div.approx.f32 	%f434, %f432, %f433;
	fma.rn.f32 	%f665, %f422, %f434, %f665;
	fma.rn.f32 	%f666, %f424, %f434, %f666;
	fma.rn.f32 	%f667, %f426, %f434, %f667;
$L__BB0_34:
	bar.sync 	0;
	add.s32 	%r22, %r21, 1;
	setp.ge.s32 	%p18, %r22, %r39;
	@%p18 bra 	$L__BB0_36;
	ld.shared.f32 	%f435, [_ZZ16calcAccelerationPfS_S_S_S_iE7sharedR+192];
	sub.f32 	%f436, %f1, %f435;
	ld.shared.f32 	%f437, [_ZZ16calcAccelerationPfS_S_S_S_iE7sharedR+196];
	sub.f32 	%f438, %f2, %f437;
	ld.shared.f32 	%f439, [_ZZ16calcAccelerationPfS_S_S_S_iE7sharedR+200];
	sub.f32 	%f440, %f3, %f439;
	mul.f32 	%f441, %f438, %f438;
	fma.rn.f32 	%f442, %f436, %f436, %f441;
	fma.rn.f32 	%f443, %f440, %f440, %f442;
	sqrt.rm.f32 	%f444, %f443;
	mul.f32 	%f445, %f444, %f443;
	ld.shared.f32 	%f446, [_ZZ16calcAccelerationPfS_S_S_S_iE7sharedM+64];
	max.f32 	%f447, %f445, 0f358637BD;
	div.approx.f32 	%f448, %f446, %f447;
	fma.rn.f32 	%f665, %f436, %f448, %f665;
	fma.rn.f32 	%f666, %f438, %f448, %f666;
	fma.rn.f32 	%f667, %f440, %f448, %f667;
$L__BB0_36:
	bar.sync 	0;
	add.s32 	%r23, %r22, 1;
	setp.ge.s32 	%p19, %r23, %r39;
	@%p19 bra 	$L__BB0_38;
	ld.shared.f32 	%f449, [_ZZ16calcAccelerationPfS_S_S_S_iE7sharedR+204];
	sub.f32 	%f450, %f1, %f449;
	ld.shared.f32 	%f451, [_ZZ16calcAccelerationPfS_S_S_S_iE7sharedR+208];
	sub.f32 	%f452, %f2, %f451;
	ld.shared.f32 	%f453, [_ZZ16calcAccelerationPfS_S_S_S_iE7sharedR+212];
	sub.f32 	%f454, %f3, %f453;
	mul.f32 	%f455, %f452, %f452;
	fma.rn.f32 	%f456, %f450, %f450, %f455;
	fma.rn.f32 	%f457, %f454, %f454, %f456;
	sqrt.rm.f32 	%f458, %f457;
	mul.f32 	%f459, %f458, %f457;
	ld.shared.f32 	%f460, [_ZZ16calcAccelerationPfS_S_S_S_iE7sharedM+68];
	max.f32 	%f461, %f459, 0f358637BD;
	div.approx.f32 	%f462, %f460, %f461;
	fma.rn.f32 	%f665, %f450, %f462, %f665;
	fma.rn.f32 	%f666, %f452, %f462, %f666;
	fma.rn.f32 	%f667, %f454, %f462, %f667;
$L__BB0_38:
	bar.sync 	0;
	add.s32 	%r24, %r23, 1;
	setp.ge.s32 	%p20, %r24, %r39;
	@%p20 bra 	$L__BB0_40;
	ld.shared.f32 	%f463, [_ZZ16calcAccelerationPfS_S_S_S_iE7sharedR+216];
	sub.f32 	%f464, %f1, %f463;
	ld.shared.f32 	%f465, [_ZZ16calcAccelerationPfS_S_S_S_iE7sharedR+220];
	sub.f32 	%f466, %f2, %f465;
	ld.shared.f32 	%f467, [_ZZ16calcAccelerationPfS_S_S_S_iE7sharedR+224];
	sub.f32 	%f468, %f3, %f467;
	mul.f32 	%f469, %f466, %f466;
	fma.rn.f32 	%f470, %f464, %f464, %f469;
	fma.rn.f32 	%f471, %f468, %f468, %f470;
	sqrt.rm.f32 	%f472, %f471;
	mul.f32 	%f473, %f472, %f471;
	ld.shared.f32 	%f474, [_ZZ16calcAccelerationPfS_S_S_S_iE7sharedM+72];
	max.f32 	%f475, %f473, 0f358637BD;
	div.approx.f32 	%f476, %f474, %f475;
	fma.rn.f32 	%f665, %f464, %f476, %f665;
	fma.rn.f32 	%f666, %f466, %f476, %f666;
	fma.rn.f32 	%f667, %f468, %f476, %f667;
$L__BB0_40:
	bar.sync 	0;
	add.s32 	%r25, %r24, 1;
	setp.ge.s32 	%p21, %r25, %r39;
	@%p21 bra 	$L__BB0_42;
	ld.shared.f32 	%f477, [_ZZ16calcAccelerationPfS_S_S_S_iE7sharedR+228];
	sub.f32 	%f478, %f1, %f477;
	ld.shared.f32 	%f479, [_ZZ16calcAccelerationPfS_S_S_S_iE7sharedR+232];
	sub.f32 	%f480, %f2, %f479;
	ld.shared.f32 	%f481, [_ZZ16calcAccelerationPfS_S_S_S_iE7sharedR+236];
	sub.f32 	%f482, %f3, %f481;
	mul.f32 	%f483, %f480, %f480;
	fma.rn.f32 	%f484, %f478, %f478, %f483;
	fma.rn.f32 	%f485, %f482, %f482, %f484;
	sqrt.rm.f32 	%f486, %f485;
	mul.f32 	%f487, %f486, %f485;
	ld.shared.f32 	%f488, [_ZZ16calcAccelerationPfS_S_S_S_iE7sharedM+76];
	max.f32 	%f489, %f487, 0f358637BD;
	div.approx.f32 	%f490, %f488, %f489;
	fma.rn.f32 	%f665, %f478, %f490, %f665;
	fma.rn.f32 	%f666, %f480, %f490, %f666;
	fma.rn.f32 	%f667, %f482, %f490, %f667;
$L__BB0_42:
	bar.sync 	0;
	add.s32 	%r26, %r25, 1;
	setp.ge.s32 	%p22, %r26, %r39;
	@%p22 bra 	$L__BB0_44;
	ld.shared.f32 	%f491, [_ZZ16calcAccelerationPfS_S_S_S_iE7sharedR+240];
	sub.f32 	%f492, %f1, %f491;
	ld.shared.f32 	%f493, [_ZZ16calcAccelerationPfS_S_S_S_iE7sharedR+244];
	sub.f32 	%f494, %f2, %f493;
	ld.shared.f32 	%f495, [_ZZ16calcAccelerationPfS_S_S_S_iE7sharedR+248];
	sub.f32 	%f496, %f3, %f495;
	mul.f32 	%f497, %f494, %f494;
	fma.rn.f32 	%f498, %f492, %f492, %f497;
	fma.rn.f32 	%f499, %f496, %f496, %f498;
	sqrt.rm.f32 	%f500, %f499;
	mul.f32 	%f501, %f500, %f499;
	ld.shared.f32 	%f502, [_ZZ16calcAccelerationPfS_S_S_S_iE7sharedM+80];
	max.f32 	%f503, %f501, 0f358637BD;
	div.approx.f32 	%f504, %f502, %f503;
	fma.rn.f32 	%f665, %f492, %f504, %f665;
	fma.rn.f32 	%f666, %f494, %f504, %f666;
	fma.rn.f32 	%f667, %f496, %f504, %f667;
$L__BB0_44:
	bar.sync 	0;
	add.s32 	%r27, %r26, 1;
	setp.ge.s32 	%p23, %r27, %r39;
	@%p23 bra 	$L__BB0_46;
	ld.shared.f32 	%f505, [_ZZ16calcAccelerationPfS_S_S_S_iE7sharedR+252];
	sub.f32 	%f506, %f1, %f505;
	ld.shared.f32 	%f507, [_ZZ16calcAccelerationPfS_S_S_S_iE7sharedR+256];
	sub.f32 	%f508, %f2, %f507;
	ld.shared.f32 	%f509, [_ZZ16calcAccelerationPfS_S_S_S_iE7sharedR+260];
	sub.f32 	%f510, %f3, %f509;
	mul.f32 	%f511, %f508, %f508;
	fma.rn.f32 	%f512, %f506, %f506, %f511;
	fma.rn.f32 	%f513, %f510, %f510, %f512;
	sqrt.rm.f32 	%f514, %f513;
	mul.f32 	%f515, %f514, %f513;
	ld.shared.f32 	%f516, [_ZZ16calcAccelerationPfS_S_S_S_iE7sharedM+84];
	max.f32 	%f517, %f515, 0f358637BD;
	div.approx.f32 	%f518, %f516, %f517;
	fma.rn.f32 	%f665, %f506, %f518, %f665;
	fma.rn.f32 	%f666, %f508, %f518, %f666;
	fma.rn.f32 	%f667, %f510, %f518, %f667;
$L__BB0_46:
	bar.sync 	0;
	add.s32 	%r28, %r27, 1;
	setp.ge.s32 	%p24, %r28, %r39;
	@%p24 bra 	$L__BB0_48;
	ld.shared.f32 	%f519, [_ZZ16calcAccelerationPfS_S_S_S_iE7sharedR+264];
	sub.f32 	%f520, %f1, %f519;
	ld.shared.f32 	%f521, [_ZZ16calcAccelerationPfS_S_S_S_iE7sharedR+268];
	sub.f32 	%f522, %f2, %f521;
	ld.shared.f32 	%f523, [_ZZ16calcAccelerationPfS_S_S_S_iE7sharedR+272];
	sub.f32 	%f524, %f3, %f523;
	mul.f32 	%f525, %f522, %f522;
	fma.rn.f32 	%f526, %f520, %f520, %f525;
	fma.rn.f32 	%f527, %f524, %f524, %f526;
	sqrt.rm.f32 	%f528, %f527;
	mul.f32 	%f529, %f528, %f527;
	ld.shared.f32 	%f530, [_ZZ16calcAccelerationPfS_S_S_S_iE7sharedM+88];
	max.f32 	%f531, %f529, 0f358637BD;
	div.approx.f32 	%f532, %f530, %f531;
	fma.rn.f32 	%f665, %f520, %f532, %f665;
	fma.rn.f32 	%f666, %f522, %f532, %f666;
	fma.rn.f32 	%f667, %f524, %f532, %f667;
$L__BB0_48:
	bar.sync 	0;
	add.s32 	%r29, %r28, 1;
	setp.ge.s32 	%p25, %r29, %r39;
	@%p25 bra 	$L__BB0_50;
	ld.shared.f32 	%f533, [_ZZ16calcAccelerationPfS_S_S_S_iE7sharedR+276];
	sub.f32 	%f534, %f1, %f533;
	ld.shared.f32 	%f535, [_ZZ16calcAccelerationPfS_S_S_S_iE7sharedR+280];
	sub.f32 	%f536, %f2, %f535;
	ld.shared.f32 	%f537, [_ZZ16calcAccelerationPfS_S_S_S_iE7sharedR+284];
	sub.f32 	%f538, %f3, %f537;
	mul.f32 	%f539, %f536, %f536;
	fma.rn.f32 	%f540, %f534, %f534, %f539;
	fma.rn.f32 	%f541, %f538, %f538, %f540;
	sqrt.rm.f32 	%f542, %f541;
	mul.f32 	%f543, %f542, %f541;
	ld.shared.f32 	%f544, [_ZZ16calcAccelerationPfS_S_S_S_iE7sharedM+92];
	max.f32 	%f545, %f543, 0f358637BD;
	div.approx.f32 	%f546, %f544, %f545;
	fma.rn.f32 	%f665, %f534, %f546, %f665;
	fma.rn.f32 	%f666, %f536, %f546, %f666;
	fma.rn.f32 	%f667, %f538, %f546, %f667;
$L__BB0_50:
	bar.sync 	0;
	add.s32 	%r30, %r29, 1;
	setp.ge.s32 	%p26, %r30, %r39;
	@%p26 bra 	$L__BB0_52;
	ld.shared.f32 	%f547, [_ZZ16calcAccelerationPfS_S_S_S_iE7sharedR+288];
	sub.f32 	%f548, %f1, %f547;
	ld.shared.f32 	%f549, [_ZZ16calcAccelerationPfS_S_S_S_iE7sharedR+292];
	sub.f32 	%f550, %f2, %f549;
	ld.shared.f32 	%f551, [_ZZ16calcAccelerationPfS_S_S_S_iE7sharedR+296];
	sub.f32 	%f552, %f3, %f551;
	mul.f32 	%f553, %f550, %f550;
	fma.rn.f32 	%f554, %f548, %f548, %f553;
	fma.rn.f32 	%f555, %f552, %f552, %f554;
	sqrt.rm.f32 	%f556, %f555;
	mul.f32 	%f557, %f556, %f555;
	ld.shared.f32 	%f558, [_ZZ16calcAccelerationPfS_S_S_S_iE7sharedM+96];
	max.f32 	%f559, %f557, 0f358637BD;
	div.approx.f32 	%f560, %f558, %f559;
	fma.rn.f32 	%f665, %f548, %f560, %f665;
	fma.rn.f32 	%f666, %f550, %f560, %f666;
	fma.rn.f32 	%f667, %f552, %f560, %f667;
$L__BB0_52:
	bar.sync 	0;
	add.s32 	%r31, %r30, 1;
	setp.ge.s32 	%p27, %r31, %r39;
	@%p27 bra 	$L__BB0_54;
	ld.shared.f32 	%f561, [_ZZ16calcAccelerationPfS_S_S_S_iE7sharedR+300];
	sub.f32 	%f562, %f1, %f561;
	ld.shared.f32 	%f563, [_ZZ16calcAccelerationPfS_S_S_S_iE7sharedR+304];
	sub.f32 	%f564, %f2, %f563;
	ld.shared.f32 	%f565, [_ZZ16calcAccelerationPfS_S_S_S_iE7sharedR+308];
	sub.f32 	%f566, %f3, %f565;
	mul.f32 	%f567, %f564, %f564;
	fma.rn.f32 	%f568, %f562, %f562, %f567;
	fma.rn.f32 	%f569, %f566, %f566, %f568;
	sqrt.rm.f32 	%f570, %f569;
	mul.f32 	%f571, %f570, %f569;
	ld.shared.f32 	%f572, [_ZZ16calcAccelerationPfS_S_S_S_iE7sharedM+100];
	max.f32 	%f573, %f571, 0f358637BD;
	div.approx.f32 	%f574, %f572, %f573;
	fma.rn.f32 	%f665, %f562, %f574, %f665;
	fma.rn.f32 	%f666, %f564, %f574, %f666;
	fma.rn.f32 	%f667, %f566, %f574, %f667;
$L__BB0_54:
	bar.sync 	0;
	add.s32 	%r32, %r31, 1;
	setp.ge.s32 	%p28, %r32, %r39;
	@%p28 bra 	$L__BB0_56;
	ld.shared.f32 	%f575, [_ZZ16calcAccelerationPfS_S_S_S_iE7sharedR+312];
	sub.f32 	%f576, %f1, %f575;
	ld.shared.f32 	%f577, [_ZZ16calcAccelerationPfS_S_S_S_iE7sharedR+316];
	sub.f32 	%f578, %f2, %f577;
	ld.shared.f32 	%f579, [_ZZ16calcAccelerationPfS_S_S_S_iE7sharedR+320];
	sub.f32 	%f580, %f3, %f579;
	mul.f32 	%f581, %f578, %f578;
	fma.rn.f32 	%f582, %f576, %f576, %f581;
	fma.rn.f32 	%f583, %f580, %f580, %f582;
	sqrt.rm.f32 	%f584, %f583;
	mul.f32 	%f585, %f584, %f583;
	ld.shared.f32 	%f586, [_ZZ16calcAccelerationPfS_S_S_S_iE7sharedM+104];
	max.f32 	%f587, %f585, 0f358637BD;
	div.approx.f32 	%f588, %f586, %f587;
	fma.rn.f32 	%f665, %f576, %f588, %f665;
	fma.rn.f32 	%f666, %f578, %f588, %f666;
	fma.rn.f32 	%f667, %f580, %f588, %f667;
$L__BB0_56:
	bar.sync 	0;
	add.s32 	%r33, %r32, 1;
	setp.ge.s32 	%p29, %r33, %r39;
	@%p29 bra 	$L__BB0_58;
	ld.shared.f32 	%f589, [_ZZ16calcAccelerationPfS_S_S_S_iE7sharedR+324];
	sub.f32 	%f590, %f1, %f589;
	ld.shared.f32 	%f591, [_ZZ16calcAccelerationPfS_S_S_S_iE7sharedR+328];
	sub.f32 	%f592, %f2, %f591;
	ld.shared.f32 	%f593, [_ZZ16calcAccelerationPfS_S_S_S_iE7sharedR+332];
	sub.f32 	%f594, %f3, %f593;
	mul.f32 	%f595, %f592, %f592;
	fma.rn.f32 	%f596, %f590, %f590, %f595;
	fma.rn.f32 	%f597, %f594, %f594, %f596;
	sqrt.rm.f32 	%f598, %f597;
	mul.f32 	%f599, %f598, %f597;
	ld.shared.f32 	%f600, [_ZZ16calcAccelerationPfS_S_S_S_iE7sharedM+108];
	max.f32 	%f601, %f599, 0f358637BD;
	div.approx.f32 	%f602, %f600, %f601;
	fma.rn.f32 	%f665, %f590, %f602, %f665;
	fma.rn.f32 	%f666, %f592, %f602, %f666;
	fma.rn.f32 	%f667, %f594, %f602, %f667;
$L__BB0_58:
	bar.sync 	0;
	add.s32 	%r34, %r33, 1;
	setp.ge.s32 	%p30, %r34, %r39;
	@%p30 bra 	$L__BB0_60;
	ld.shared.f32 	%f603, [_ZZ16calcAccelerationPfS_S_S_S_iE7sharedR+336];
	sub.f32 	%f604, %f1, %f603;
	ld.shared.f32 	%f605, [_ZZ16calcAccelerationPfS_S_S_S_iE7sharedR+340];
	sub.f32 	%f606, %f2, %f605;
	ld.shared.f32 	%f607, [_ZZ16calcAccelerationPfS_S_S_S_iE7sharedR+344];
	sub.f32 	%f608, %f3, %f607;
	mul.f32 	%f609, %f606, %f606;
	fma.rn.f32 	%f610, %f604, %f604, %f609;
	fma.rn.f32 	%f611, %f608, %f608, %f610;
	sqrt.rm.f32 	%f612, %f611;
	mul.f32 	%f613, %f612, %f611;
	ld.shared.f32 	%f614, [_ZZ16calcAccelerationPfS_S_S_S_iE7sharedM+112];
	max.f32 	%f615, %f613, 0f358637BD;
	div.approx.f32 	%f616, %f614, %f615;
	fma.rn.f32 	%f665, %f604, %f616, %f665;
	fma.rn.f32 	%f666, %f606, %f616, %f666;
	fma.rn.f32 	%f667, %f608, %f616, %f667;
$L__BB0_60:
	bar.sync 	0;
	add.s32 	%r35, %r34, 1;
	setp.ge.s32 	%p31, %r35, %r39;
	@%p31 bra 	$L__BB0_62;
	ld.shared.f32 	%f617, [_ZZ16calcAccelerationPfS_S_S_S_iE7sharedR+348];
	sub.f32 	%f618, %f1, %f617;
	ld.shared.f32 	%f619, [_ZZ16calcAccelerationPfS_S_S_S_iE7sharedR+352];
	sub.f32 	%f620, %f2, %f619;
	ld.shared.f32 	%f621, [_ZZ16calcAccelerationPfS_S_S_S_iE7sharedR+356];
	sub.f32 	%f622, %f3, %f621;
	mul.f32 	%f623, %f620, %f620;
	fma.rn.f32 	%f624, %f618, %f618, %f623;
	fma.rn.f32 	%f625, %f622, %f622, %f624;
	sqrt.rm.f32 	%f626, %f625;
	mul.f32 	%f627, %f626, %f625;
	ld.shared.f32 	%f628, [_ZZ16calcAccelerationPfS_S_S_S_iE7sharedM+116];
	max.f32 	%f629, %f627, 0f358637BD;
	div.approx.f32 	%f630, %f628, %f629;
	fma.rn.f32 	%f665, %f618, %f630, %f665;
	fma.rn.f32 	%f666, %f620, %f630, %f666;
	fma.rn.f32 	%f667, %f622, %f630, %f667;
$L__BB0_62:
	bar.sync 	0;
	add.s32 	%r36, %r35, 1;
	setp.ge.s32 	%p32, %r36, %r39;
	@%p32 bra 	$L__BB0_64;
	ld.shared.f32 	%f631, [_ZZ16calcAccelerationPfS_S_S_S_iE7sharedR+360];
	sub.f32 	%f632, %f1, %f631;
	ld.shared.f32 	%f633, [_ZZ16calcAccelerationPfS_S_S_S_iE7sharedR+364];
	sub.f32 	%f634, %f2, %f633;
	ld.shared.f32 	%f635, [_ZZ16calcAccelerationPfS_S_S_S_iE7sharedR+368];
	sub.f32 	%f636, %f3, %f635;
	mul.f32 	%f637, %f634, %f634;
	fma.rn.f32 	%f638, %f632, %f632, %f637;
	fma.rn.f32 	%f639, %f636, %f636, %f638;
	sqrt.rm.f32 	%f640, %f639;
	mul.f32 	%f641, %f640, %f639;
	ld.shared.f32 	%f642, [_ZZ16calcAccelerationPfS_S_S_S_iE7sharedM+120];
	max.f32 	%f643, %f641, 0f358637BD;
	div.approx.f32 	%f644, %f642, %f643;
	fma.rn.f32 	%f665, %f632, %f644, %f665;
	fma.rn.f32 	%f666, %f634, %f644, %f666;
	fma.rn.f32 	%f667, %f636, %f644, %f667;
$L__BB0_64:
	bar.sync 	0;
	add.s32 	%r37, %r36, 1;
	setp.ge.s32 	%p33, %r37, %r39;
	@%p33 bra 	$L__BB0_66;
	ld.shared.f32 	%f645, [_ZZ16calcAccelerationPfS_S_S_S_iE7sharedR+372];
	sub.f32 	%f646, %f1, %f645;
	ld.shared.f32 	%f647, [_ZZ16calcAccelerationPfS_S_S_S_iE7sharedR+376];
	sub.f32 	%f648, %f2, %f647;
	ld.shared.f32 	%f649, [_ZZ16calcAccelerationPfS_S_S_S_iE7sharedR+380];
	sub.f32 	%f650, %f3, %f649;
	mul.f32 	%f651, %f648, %f648;
	fma.rn.f32 	%f652, %f646, %f646, %f651;
	fma.rn.f32 	%f653, %f650, %f650, %f652;
	sqrt.rm.f32 	%f654, %f653;
	mul.f32 	%f655, %f654, %f653;
	ld.shared.f32 	%f656, [_ZZ16calcAccelerationPfS_S_S_S_iE7sharedM+124];
	max.f32 	%f657, %f655, 0f358637BD;
	div.approx.f32 	%f658, %f656, %f657;
	fma.rn.f32 	%f665, %f646, %f658, %f665;
	fma.rn.f32 	%f666, %f648, %f658, %f666;
	fma.rn.f32 	%f667, %f650, %f658, %f667;
$L__BB0_66:
	bar.sync 	0;
	add.s64 	%rd27, %rd27, 384;
	add.s64 	%rd26, %rd26, 128;
	add.s32 	%r46, %r37, 1;
	setp.lt.s32 	%p34, %r46, %r39;
	@%p34 bra 	$L__BB0_2;
	mul.f32 	%f761, %f665, 0fAE92ACC3;
	mul.f32 	%f762, %f666, 0fAE92ACC3;
	mul.f32 	%f763, %f667, 0fAE92ACC3;
$L__BB0_68:
	setp.ge.s32 	%p35, %r2, %r39;
	@%p35 bra 	$L__BB0_70;
	cvta.to.global.u64 	%rd19, %rd9;
	add.s64 	%rd21, %rd19, %rd13;
	ld.global.f32 	%f659, [%rd21];
	cvta.to.global.u64 	%rd22, %rd10;
	add.s64 	%rd23, %rd22, %rd13;
	st.global.f32 	[%rd23], %f659;
	ld.global.f32 	%f660, [%rd21+4];
	st.global.f32 	[%rd23+4], %f660;
	ld.global.f32 	%f661, [%rd21+8];
	st.global.f32 	[%rd23+8], %f661;
	cvta.to.global.u64 	%rd24, %rd11;
	add.s64 	%rd25, %rd24, %rd13;
	st.global.f32 	[%rd25], %f761;
	st.global.f32 	[%rd25+4], %f762;
	st.global.f32 	[%rd25+8], %f763;
$L__BB0_70:
	ret;

}
	// .globl	_Z7multAddPfS_fS_i
.visible .entry _Z7multAddPfS_fS_i(
	.param .u64 .ptr .align 1 _Z7multAddPfS_fS_i_param_0,
	.param .u64 .ptr .align 1 _Z7multAddPfS_fS_i_param_1,
	.param .f32 _Z7multAddPfS_fS_i_param_2,
	.param .u64 .ptr .align 1 _Z7multAddPfS_fS_i_param_3,
	.param .u32 _Z7multAddPfS_fS_i_param_4
)
{
	.reg .pred 	%p<2>;
	.reg .b32 	%r<7>;
	.reg .b32 	%f<11>;
	.reg .b64 	%rd<11>;

	ld.param.u64 	%rd1, [_Z7multAddPfS_fS_i_param_0];
	ld.param.u64 	%rd2, [_Z7multAddPfS_fS_i_param_1];
	ld.param.f32 	%f1, [_Z7multAddPfS_fS_i_param_2];
	ld.param.u64 	%rd3, [_Z7multAddPfS_fS_i_param_3];
	ld.param.u32 	%r2, [_Z7multAddPfS_fS_i_param_4];
	mov.u32 	%r3, %tid.x;
	mov.u32 	%r4, %ntid.x;
	mov.u32 	%r5, %ctaid.x;
	mad.lo.s32 	%r1, %r4, %r5, %r3;
	setp.ge.s32 	%p1, %r1, %r2;
	@%p1 bra 	$L__BB1_2;
	cvta.to.global.u64 	%rd4, %rd1;
	cvta.to.global.u64 	%rd5, %rd2;
	cvta.to.global.u64 	%rd6, %rd3;
	mul.lo.s32 	%r6, %r1, 3;
	mul.wide.s32 	%rd7, %r6, 4;
	add.s64 	%rd8, %rd4, %rd7;
	ld.global.f32 	%f2, [%rd8];
	add.s64 	%rd9, %rd5, %rd7;
	ld.global.f32 	%f3, [%rd9];
	fma.rn.f32 	%f4, %f1, %f3, %f2;
	add.s64 	%rd10, %rd6, %rd7;
	st.global.f32 	[%rd10], %f4;
	ld.global.f32 	%f5, [%rd8+4];
	ld.global.f32 	%f6, [%rd9+4];
	fma.rn.f32 	%f7, %f1, %f6, %f5;
	st.global.f32 	[%rd10+4], %f7;
	ld.global.f32 	%f8, [%rd8+8];
	ld.global.f32 	%f9, [%rd9+8];
	fma.rn.f32 	%f10, %f1, %f9, %f8;
	st.global.f32 	[%rd10+8], %f10;
$L__BB1_2:
	ret;

}


// ===== COMPILED SASS (sm_100) =====

	.target	sm_100

	.elftype	@"ET_EXEC"


//--------------------- .note.nv.tkinfo           --------------------------
	.section	.note.nv.tkinfo,"",@"SHT_NOTE"
	.sectionflags	@"SHF_NOTE_NV_TKINFO"
	.tkinfo
        /*0018*/ 	.word	0x00000002
        /*0030*/ 	.string	""
        /*0030*/ 	.string	"ptxas"
        /*0030*/ 	.string	"Cuda compilation tools, release 13.0, V13.0.88"
        /*0030*/ 	.string	"Build cuda_13.0.r13.0/compiler.36424714_0"
        /*0030*/ 	.string	"-arch sm_100 -m 64 "



//--------------------- .note.nv.cuinfo           --------------------------
	.section	.note.nv.cuinfo,"",@"SHT_NOTE"
	.sectionflags	@"SHF_NOTE_NV_CUINFO"
        /*0018*/ 	.short	0x0002
        /*001a*/ 	.short	0x0064
        /*001c*/ 	.short	0x0082
	.zero		2


//--------------------- .nv.info                  --------------------------
	.section	.nv.info,"",@"SHT_CUDA_INFO"
	.align	4


	//----- nvinfo : EIATTR_REGCOUNT
	.align		4
        /*0000*/ 	.byte	0x04, 0x2f
        /*0002*/ 	.short	(.L_1 - .L_0)
	.align		4
.L_0:
        /*0004*/ 	.word	index@(_Z16calcAccelerationPfS_S_S_S_i)
        /*0008*/ 	.word	0x0000001c


	//----- nvinfo : EIATTR_FRAME_SIZE
	.align		4
.L_1:
        /*000c*/ 	.byte	0x04, 0x11
        /*000e*/ 	.short	(.L_3 - .L_2)
	.align		4
.L_2:
        /*0010*/ 	.word	index@($__internal_0_$__cuda_sm20_sqrt_rd_f32_slowpath)
        /*0014*/ 	.word	0x00000000


	//----- nvinfo : EIATTR_FRAME_SIZE
	.align		4
.L_3:
        /*0018*/ 	.byte	0x04, 0x11
        /*001a*/ 	.short	(.L_5 - .L_4)
	.align		4
.L_4:
        /*001c*/ 	.word	index@(_Z16calcAccelerationPfS_S_S_S_i)
        /*0020*/ 	.word	0x00000000


	//----- nvinfo : EIATTR_REGCOUNT
	.align		4
.L_5:
        /*0024*/ 	.byte	0x04, 0x2f
        /*0026*/ 	.short	(.L_7 - .L_6)
	.align		4
.L_6:
        /*0028*/ 	.word	index@(_Z7multAddPfS_fS_i)
        /*002c*/ 	.word	0x00000010


	//----- nvinfo : EIATTR_FRAME_SIZE
	.align		4
.L_7:
        /*0030*/ 	.byte	0x04, 0x11
        /*0032*/ 	.short	(.L_9 - .L_8)
	.align		4
.L_8:
        /*0034*/ 	.word	index@(_Z7multAddPfS_fS_i)
        /*0038*/ 	.word	0x00000000


	//----- nvinfo : EIATTR_MIN_STACK_SIZE
	.align		4
.L_9:
        /*003c*/ 	.byte	0x04, 0x12
        /*003e*/ 	.short	(.L_11 - .L_10)
	.align		4
.L_10:
        /*0040*/ 	.word	index@(_Z7multAddPfS_fS_i)
        /*0044*/ 	.word	0x00000000


	//----- nvinfo : EIATTR_MIN_STACK_SIZE
	.align		4
.L_11:
        /*0048*/ 	.byte	0x04, 0x12
        /*004a*/ 	.short	(.L_13 - .L_12)
	.align		4
.L_12:
        /*004c*/ 	.word	index@(_Z16calcAccelerationPfS_S_S_S_i)
        /*0050*/ 	.word	0x00000000
.L_13:


//--------------------- .nv.compat                --------------------------
	.section	.nv.compat,"",@"SHT_CUDA_COMPAT_INFO"
	.align	4
        /*0000*/ 	.byte	0x02, 0x09, 0x00, 0x00, 0x02, 0x02, 0x01, 0x00, 0x02, 0x05, 0x05, 0x00, 0x03, 0x07, 0x01, 0x01
        /*0010*/ 	.byte	0x02, 0x03, 0x00, 0x00, 0x02, 0x06, 0x01, 0x00, 0x04, 0x0b, 0x08, 0x00, 0x01, 0x00, 0x00, 0x00
        /*0020*/ 	.byte	0x00, 0x00, 0x00, 0x00


//--------------------- .nv.info._Z7multAddPfS_fS_i --------------------------
	.section	.nv.info._Z7multAddPfS_fS_i,"",@"SHT_CUDA_INFO"
	.sectionflags	@""
	.align	4


	//----- nvinfo : EIATTR_CUDA_API_VERSION
	.align		4
        /*0000*/ 	.byte	0x04, 0x37
        /*0002*/ 	.short	(.L_15 - .L_14)
.L_14:
        /*0004*/ 	.word	0x00000082


	//----- nvinfo : EIATTR_KPARAM_INFO
	.align		4
.L_15:
        /*0008*/ 	.byte	0x04, 0x17
        /*000a*/ 	.short	(.L_17 - .L_16)
.L_16:
        /*000c*/ 	.word	0x00000000
        /*0010*/ 	.short	0x0004
        /*0012*/ 	.short	0x0020
        /*0014*/ 	.byte	0x00, 0xf0, 0x11, 0x00


	//----- nvinfo : EIATTR_KPARAM_INFO
	.align		4
.L_17:
        /*0018*/ 	.byte	0x04, 0x17
        /*001a*/ 	.short	(.L_19 - .L_18)
.L_18:
        /*001c*/ 	.word	0x00000000
        /*0020*/ 	.short	0x0003
        /*0022*/ 	.short	0x0018
        /*0024*/ 	.byte	0x00, 0xf5, 0x21, 0x00


	//----- nvinfo : EIATTR_KPARAM_INFO
	.align		4
.L_19:
        /*0028*/ 	.byte	0x04, 0x17
        /*002a*/ 	.short	(.L_21 - .L_20)
.L_20:
        /*002c*/ 	.word	0x00000000
        /*0030*/ 	.short	0x0002
        /*0032*/ 	.short	0x0010
        /*0034*/ 	.byte	0x00, 0xf0, 0x11, 0x00


	//----- nvinfo : EIATTR_KPARAM_INFO
	.align		4
.L_21:
        /*0038*/ 	.byte	0x04, 0x17
        /*003a*/ 	.short	(.L_23 - .L_22)
.L_22:
        /*003c*/ 	.word	0x00000000
        /*0040*/ 	.short	0x0001
        /*0042*/ 	.short	0x0008
        /*0044*/ 	.byte	0x00, 0xf5, 0x21, 0x00


	//----- nvinfo : EIATTR_KPARAM_INFO
	.align		4
.L_23:
        /*0048*/ 	.byte	0x04, 0x17
        /*004a*/ 	.short	(.L_25 - .L_24)
.L_24:
        /*004c*/ 	.word	0x00000000
        /*0050*/ 	.short	0x0000
        /*0052*/ 	.short	0x0000
        /*0054*/ 	.byte	0x00, 0xf5, 0x21, 0x00


	//----- nvinfo : EIATTR_SPARSE_MMA_MASK
	.align		4
.L_25:
        /*0058*/ 	.byte	0x03, 0x50
        /*005a*/ 	.short	0x0000


	//----- nvinfo : EIATTR_MAXREG_COUNT
	.align		4
        /*005c*/ 	.byte	0x03, 0x1b
        /*005e*/ 	.short	0x00ff


	//----- nvinfo : EIATTR_MERCURY_ISA_VERSION
	.align		4
        /*0060*/ 	.byte	0x03, 0x5f
        /*0062*/ 	.short	0x0101


	//----- nvinfo : EIATTR_VRC_CTA_INIT_COUNT
	.align		4
        /*0064*/ 	.byte	0x02, 0x4a
	.zero		1
	.zero		1


	//----- nvinfo : EIATTR_EXIT_INSTR_OFFSETS
	.align		4
        /*0068*/ 	.byte	0x04, 0x1c
        /*006a*/ 	.short	(.L_27 - .L_26)


	//   ....[0]....
.L_26:
        /*006c*/ 	.word	0x00000070


	//   ....[1]....
        /*0070*/ 	.word	0x000001d0


	//----- nvinfo : EIATTR_CBANK_PARAM_SIZE
	.align		4
.L_27:
        /*0074*/ 	.byte	0x03, 0x19
        /*0076*/ 	.short	0x0024


	//----- nvinfo : EIATTR_PARAM_CBANK
	.align		4
        /*0078*/ 	.byte	0x04, 0x0a
        /*007a*/ 	.short	(.L_29 - .L_28)
	.align		4
.L_28:
        /*007c*/ 	.word	index@(.nv.constant0._Z7multAddPfS_fS_i)
        /*0080*/ 	.short	0x0380
        /*0082*/ 	.short	0x0024


	//----- nvinfo : EIATTR_SW_WAR
	.align		4
.L_29:
        /*0084*/ 	.byte	0x04, 0x36
        /*0086*/ 	.short	(.L_31 - .L_30)
.L_30:
        /*0088*/ 	.word	0x00000008
.L_31:


//--------------------- .nv.info._Z16calcAccelerationPfS_S_S_S_i --------------------------
	.section	.nv.info._Z16calcAccelerationPfS_S_S_S_i,"",@"SHT_CUDA_INFO"
	.sectionflags	@""
	.align	4


	//----- nvinfo : EIATTR_CUDA_API_VERSION
	.align		4
        /*0000*/ 	.byte	0x04, 0x37
        /*0002*/ 	.short	(.L_33 - .L_32)
.L_32:
        /*0004*/ 	.word	0x00000082


	//----- nvinfo : EIATTR_KPARAM_INFO
	.align		4
.L_33:
        /*0008*/ 	.byte	0x04, 0x17
        /*000a*/ 	.short	(.L_35 - .L_34)
.L_34:
        /*000c*/ 	.word	0x00000000
        /*0010*/ 	.short	0x0005
        /*0012*/ 	.short	0x0028
        /*0014*/ 	.byte	0x00, 0xf0, 0x11, 0x00


	//----- nvinfo : EIATTR_KPARAM_INFO
	.align		4
.L_35:
        /*0018*/ 	.byte	0x04, 0x17
        /*001a*/ 	.short	(.L_37 - .L_36)
.L_36:
        /*001c*/ 	.word	0x00000000
        /*0020*/ 	.short	0x0004
        /*0022*/ 	.short	0x0020
        /*0024*/ 	.byte	0x00, 0xf5, 0x21, 0x00


	//----- nvinfo : EIATTR_KPARAM_INFO
	.align		4
.L_37:
        /*0028*/ 	.byte	0x04, 0x17
        /*002a*/ 	.short	(.L_39 - .L_38)
.L_38:
        /*002c*/ 	.word	0x00000000
        /*0030*/ 	.short	0x0003
        /*0032*/ 	.short	0x0018
        /*0034*/ 	.byte	0x00, 0xf5, 0x21, 0x00


	//----- nvinfo : EIATTR_KPARAM_INFO
	.align		4
.L_39:
        /*0038*/ 	.byte	0x04, 0x17
        /*003a*/ 	.short	(.L_41 - .L_40)
.L_40:
        /*003c*/ 	.word	0x00000000
        /*0040*/ 	.short	0x0002
        /*0042*/ 	.short	0x0010
        /*0044*/ 	.byte	0x00, 0xf5, 0x21, 0x00


	//----- nvinfo : EIATTR_KPARAM_INFO
	.align		4
.L_41:
        /*0048*/ 	.byte	0x04, 0x17
        /*004a*/ 	.short	(.L_43 - .L_42)
.L_42:
        /*004c*/ 	.word	0x00000000
        /*0050*/ 	.short	0x0001
        /*0052*/ 	.short	0x0008
        /*0054*/ 	.byte	0x00, 0xf5, 0x21, 0x00


	//----- nvinfo : EIATTR_KPARAM_INFO
	.align		4
.L_43:
        /*0058*/ 	.byte	0x04, 0x17
        /*005a*/ 	.short	(.L_45 - .L_44)
.L_44:
        /*005c*/ 	.word	0x00000000
        /*0060*/ 	.short	0x0000
        /*0062*/ 	.short	0x0000
        /*0064*/ 	.byte	0x00, 0xf5, 0x21, 0x00


	//----- nvinfo : EIATTR_SPARSE_MMA_MASK
	.align		4
.L_45:
        /*0068*/ 	.byte	0x03, 0x50
        /*006a*/ 	.short	0x0000


	//----- nvinfo : EIATTR_MAXREG_COUNT
	.align		4
        /*006c*/ 	.byte	0x03, 0x1b
        /*006e*/ 	.short	0x00ff


	//----- nvinfo : EIATTR_NUM_BARRIERS
	.align		4
        /*0070*/ 	.byte	0x02, 0x4c
        /*0072*/ 	.byte	0x01
	.zero		1


	//----- nvinfo : EIATTR_MERCURY_ISA_VERSION
	.align		4
        /*0074*/ 	.byte	0x03, 0x5f
        /*0076*/ 	.short	0x0101


	//----- nvinfo : EIATTR_UNUSED_LOAD_BYTE_OFFSET
	.align		4
        /*0078*/ 	.byte	0x04, 0x44
        /*007a*/ 	.short	(.L_47 - .L_46)


	//   ....[0]....
.L_46:
        /*007c*/ 	.word	0x00000350
        /*0080*/ 	.word	0x00000fff


	//   ....[1]....
        /*0084*/ 	.word	0x00000c70
        /*0088*/ 	.word	0x0000fff0


	//   ....[2]....
        /*008c*/ 	.word	0x00000f70
        /*0090*/ 	.word	0x00000fff


	//   ....[3]....
        /*0094*/ 	.word	0x00001890
        /*0098*/ 	.word	0x0000fff0


	//   ....[4]....
        /*009c*/ 	.word	0x00001b90
        /*00a0*/ 	.word	0x00000fff


	//   ....[5]....
        /*00a4*/ 	.word	0x000024b0
        /*00a8*/ 	.word	0x0000fff0


	//   ....[6]....
        /*00ac*/ 	.word	0x000027b0
        /*00b0*/ 	.word	0x00000fff


	//   ....[7]....
        /*00b4*/ 	.word	0x000030d0
        /*00b8*/ 	.word	0x0000fff0


	//   ....[8]....
        /*00bc*/ 	.word	0x000033d0
        /*00c0*/ 	.word	0x00000fff


	//   ....[9]....
        /*00c4*/ 	.word	0x00003cf0
        /*00c8*/ 	.word	0x0000fff0


	//   ....[10]....
        /*00cc*/ 	.word	0x00003ff0
        /*00d0*/ 	.word	0x00000fff


	//   ....[11]....
        /*00d4*/ 	.word	0x00004910
        /*00d8*/ 	.word	0x0000fff0


	//   ....[12]....
        /*00dc*/ 	.word	0x00004c10
        /*00e0*/ 	.word	0x00000fff


	//   ....[13]....
        /*00e4*/ 	.word	0x00005530
        /*00e8*/ 	.word	0x0000fff0


	//   ....[14]....
        /*00ec*/ 	.word	0x00005830
        /*00f0*/ 	.word	0x00000fff


	//   ....[15]....
        /*00f4*/ 	.word	0x00006150
        /*00f8*/ 	.word	0x0000fff0


	//----- nvinfo : EIATTR_VRC_CTA_INIT_COUNT
	.align		4
.L_47:
        /*00fc*/ 	.byte	0x02, 0x4a
	.zero		1
	.zero		1


	//----- nvinfo : EIATTR_EXIT_INSTR_OFFSETS
	.align		4
        /*0100*/ 	.byte	0x04, 0x1c
        /*0102*/ 	.short	(.L_49 - .L_48)


	//   ....[0]....
.L_48:
        /*0104*/ 	.word	0x00006490


	//   ....[1]....
        /*0108*/ 	.word	0x00006590


	//----- nvinfo : EIATTR_CRS_STACK_SIZE
	.align		4
.L_49:
        /*010c*/ 	.byte	0x04, 0x1e
        /*010e*/ 	.short	(.L_51 - .L_50)
.L_50:
        /*0110*/ 	.word	0x00000000


	//----- nvinfo : EIATTR_CBANK_PARAM_SIZE
	.align		4
.L_51:
        /*0114*/ 	.byte	0x03, 0x19
        /*0116*/ 	.short	0x002c


	//----- nvinfo : EIATTR_PARAM_CBANK
	.align		4
        /*0118*/ 	.byte	0x04, 0x0a
        /*011a*/ 	.short	(.L_53 - .L_52)
	.align		4
.L_52:
        /*011c*/ 	.word	index@(.nv.constant0._Z16calcAccelerationPfS_S_S_S_i)
        /*0120*/ 	.short	0x0380
        /*0122*/ 	.short	0x002c


	//----- nvinfo : EIATTR_SW_WAR
	.align		4
.L_53:
        /*0124*/ 	.byte	0x04, 0x36
        /*0126*/ 	.short	(.L_55 - .L_54)
.L_54:
        /*0128*/ 	.word	0x00000008
.L_55:


//--------------------- .nv.callgraph             --------------------------
	.section	.nv.callgraph,"",@"SHT_CUDA_CALLGRAPH"
	.align	4
	.sectionentsize	8
	.align		4
        /*0000*/ 	.word	0x00000000
	.align		4
        /*0004*/ 	.word	0xffffffff
	.align		4
        /*0008*/ 	.word	0x00000000
	.align		4
        /*000c*/ 	.word	0xfffffffe
	.align		4
        /*0010*/ 	.word	0x00000000
	.align		4
        /*0014*/ 	.word	0xfffffffd
	.align		4
        /*0018*/ 	.word	0x00000000
	.align		4
        /*001c*/ 	.word	0xfffffffc


//--------------------- .text._Z7multAddPfS_fS_i  --------------------------
	.section	.text._Z7multAddPfS_fS_i,"ax",@progbits
	.align	128
        .global         _Z7multAddPfS_fS_i
        .type           _Z7multAddPfS_fS_i,@function
        .size           _Z7multAddPfS_fS_i,(.L_x_166 - _Z7multAddPfS_fS_i)
        .other          _Z7multAddPfS_fS_i,@"STO_CUDA_ENTRY STV_DEFAULT"
_Z7multAddPfS_fS_i:
.text._Z7multAddPfS_fS_i:
[----:B------:R-:W-:Y:S01]  /*0000*/  LDC R1, c[0x0][0x37c] ;  /* 0x0000df00ff017b82 */ /* 0x000fe20000000800 */
[----:B------:R-:W0:Y:S01]  /*0010*/  S2R R0, SR_TID.X ;  /* 0x0000000000007919 */ /* 0x000e220000002100 */
[----:B------:R-:W0:Y:S01]  /*0020*/  LDCU UR4, c[0x0][0x360] ;  /* 0x00006c00ff0477ac */ /* 0x000e220008000800 */
[----:B------:R-:W0:Y:S01]  /*0030*/  S2R R3, SR_CTAID.X ;  /* 0x0000000000037919 */ /* 0x000e220000002500 */
[----:B------:R-:W1:Y:S01]  /*0040*/  LDCU UR5, c[0x0][0x3a0] ;  /* 0x00007400ff0577ac */ /* 0x000e620008000800 */
[----:B0-----:R-:W-:-:S05]  /*0050*/  IMAD R0, R3, UR4, R0 ;  /* 0x0000000403007c24 */ /* 0x001fca000f8e0200 */
[----:B-1----:R-:W-:-:S13]  /*0060*/  ISETP.GE.AND P0, PT, R0, UR5, PT ;  /* 0x0000000500007c0c */ /* 0x002fda000bf06270 */
[----:B------:R-:W-:Y:S05]  /*0070*/  @P0 EXIT ;  /* 0x000000000000094d */ /* 0x000fea0003800000 */
[----:B------:R-:W0:Y:S01]  /*0080*/  LDC.64 R2, c[0x0][0x380] ;  /* 0x0000e000ff027b82 */ /* 0x000e220000000a00 */
[----:B------:R-:W1:Y:S01]  /*0090*/  LDCU.64 UR4, c[0x0][0x358] ;  /* 0x00006b00ff0477ac */ /* 0x000e620008000a00 */
[----:B------:R-:W-:Y:S01]  /*00a0*/  LEA R9, R0, R0, 0x1 ;  /* 0x0000000000097211 */ /* 0x000fe200078e08ff */
[----:B------:R-:W2:Y:S05]  /*00b0*/  LDCU UR6, c[0x0][0x390] ;  /* 0x00007200ff0677ac */ /* 0x000eaa0008000800 */
[----:B------:R-:W3:Y:S08]  /*00c0*/  LDC.64 R4, c[0x0][0x388] ;  /* 0x0000e200ff047b82 */ /* 0x000ef00000000a00 */
[----:B------:R-:W4:Y:S01]  /*00d0*/  LDC.64 R6, c[0x0][0x398] ;  /* 0x0000e600ff067b82 */ /* 0x000f220000000a00 */
[----:B0-----:R-:W-:-:S05]  /*00e0*/  IMAD.WIDE R2, R9, 0x4, R2 ;  /* 0x0000000409027825 */ /* 0x001fca00078e0202 */
[----:B-1----:R-:W2:Y:S01]  /*00f0*/  LDG.E R0, desc[UR4][R2.64] ;  /* 0x0000000402007981 */ /* 0x002ea2000c1e1900 */
[----:B---3--:R-:W-:-:S05]  /*0100*/  IMAD.WIDE R4, R9, 0x4, R4 ;  /* 0x0000000409047825 */ /* 0x008fca00078e0204 */
[----:B------:R-:W2:Y:S01]  /*0110*/  LDG.E R11, desc[UR4][R4.64] ;  /* 0x00000004040b7981 */ /* 0x000ea2000c1e1900 */
[----:B----4-:R-:W-:-:S04]  /*0120*/  IMAD.WIDE R6, R9, 0x4, R6 ;  /* 0x0000000409067825 */ /* 0x010fc800078e0206 */
[----:B--2---:R-:W-:-:S05]  /*0130*/  FFMA R11, R11, UR6, R0 ;  /* 0x000000060b0b7c23 */ /* 0x004fca0008000000 */
[----:B------:R-:W-:Y:S04]  /*0140*/  STG.E desc[UR4][R6.64], R11 ;  /* 0x0000000b06007986 */ /* 0x000fe8000c101904 */
[----:B------:R-:W2:Y:S04]  /*0150*/  LDG.E R0, desc[UR4][R2.64+0x4] ;  /* 0x0000040402007981 */ /* 0x000ea8000c1e1900 */
[----:B------:R-:W2:Y:S02]  /*0160*/  LDG.E R9, desc[UR4][R4.64+0x4] ;  /* 0x0000040404097981 */ /* 0x000ea4000c1e1900 */
[----:B--2---:R-:W-:-:S05]  /*0170*/  FFMA R9, R9, UR6, R0 ;  /* 0x0000000609097c23 */ /* 0x004fca0008000000 */
[----:B------:R-:W-:Y:S04]  /*0180*/  STG.E desc[UR4][R6.64+0x4], R9 ;  /* 0x0000040906007986 */ /* 0x000fe8000c101904 */
[----:B------:R-:W2:Y:S04]  /*0190*/  LDG.E R0, desc[UR4][R2.64+0x8] ;  /* 0x0000080402007981 */ /* 0x000ea8000c1e1900 */
[----:B------:R-:W2:Y:S02]  /*01a0*/  LDG.E R13, desc[UR4][R4.64+0x8] ;  /* 0x00000804040d7981 */ /* 0x000ea4000c1e1900 */
[----:B--2---:R-:W-:-:S05]  /*01b0*/  FFMA R13, R13, UR6, R0 ;  /* 0x000000060d0d7c23 */ /* 0x004fca0008000000 */
[----:B------:R-:W-:Y:S01]  /*01c0*/  STG.E desc[UR4][R6.64+0x8], R13 ;  /* 0x0000080d06007986 */ /* 0x000fe2000c101904 */
[----:B------:R-:W-:Y:S05]  /*01d0*/  EXIT ;  /* 0x000000000000794d */ /* 0x000fea0003800000 */
.L_x_0:
[----:B------:R-:W-:-:S00]  /*01e0*/  BRA `(.L_x_0) ;  /* 0xfffffffc00fc7947 */ /* 0x000fc0000383ffff */
[----:B------:R-:W-:-:S00]  /*01f0*/  NOP ;  /* 0x0000000000007918 */ /* 0x000fc00000000000 */
        /* <DEDUP_REMOVED lines=8> */
.L_x_166:


//--------------------- .text._Z16calcAccelerationPfS_S_S_S_i --------------------------
	.section	.text._Z16calcAccelerationPfS_S_S_S_i,"ax",@progbits
	.align	128
        .global         _Z16calcAccelerationPfS_S_S_S_i
        .type           _Z16calcAccelerationPfS_S_S_S_i,@function
        .size           _Z16calcAccelerationPfS_S_S_S_i,(.L_x_165 - _Z16calcAccelerationPfS_S_S_S_i)
        .other          _Z16calcAccelerationPfS_S_S_S_i,@"STO_CUDA_ENTRY STV_DEFAULT"
_Z16calcAccelerationPfS_S_S_S_i:
.text._Z16calcAccelerationPfS_S_S_S_i:
[----:B------:R-:W-:Y:S01]  /*0000*/  LDC R1, c[0x0][0x37c] ;  /* 0x0000df00ff017b82 */ /* 0x000fe20000000800 */
[----:B------:R-:W0:Y:S01]  /*0010*/  S2R R17, SR_TID.X ;  /* 0x0000000000117919 */ /* 0x000e220000002100 */
[----:B------:R-:W1:Y:S01]  /*0020*/  LDCU UR5, c[0x0][0x3a8] ;  /* 0x00007500ff0577ac */ /* 0x000e620008000800 */
[----:B------:R-:W-:Y:S01]  /*0030*/  HFMA2 R9, -RZ, RZ, -0.0 , 0 ;  /* 0x80000000ff097431 */ /* 0x000fe200000001ff */
[----:B------:R-:W-:Y:S01]  /*0040*/  MOV R11, 0x80000000 ;  /* 0x80000000000b7802 */ /* 0x000fe20000000f00 */
[----:B------:R-:W0:Y:S01]  /*0050*/  S2R R16, SR_CTAID.X ;  /* 0x0000000000107919 */ /* 0x000e220000002500 */
[----:B------:R-:W0:Y:S01]  /*0060*/  LDCU UR4, c[0x0][0x360] ;  /* 0x00006c00ff0477ac */ /* 0x000e220008000800 */
[----:B------:R-:W-:Y:S01]  /*0070*/  HFMA2 R13, -RZ, RZ, -0.0 , 0 ;  /* 0x80000000ff0d7431 */ /* 0x000fe200000001ff */
[----:B------:R-:W2:Y:S01]  /*0080*/  LDCU.64 UR8, c[0x0][0x358] ;  /* 0x00006b00ff0877ac */ /* 0x000ea20008000a00 */
[----:B-1----:R-:W-:Y:S01]  /*0090*/  UISETP.GE.AND UP0, UPT, UR5, 0x1, UPT ;  /* 0x000000010500788c */ /* 0x002fe2000bf06270 */
[----:B0-----:R-:W-:-:S05]  /*00a0*/  IMAD R16, R16, UR4, R17 ;  /* 0x0000000410107c24 */ /* 0x001fca000f8e0211 */
[----:B------:R-:W-:-:S03]  /*00b0*/  LEA R14, R16, R16, 0x1 ;  /* 0x00000010100e7211 */ /* 0x000fc600078e08ff */
[----:B--2---:R-:W-:Y:S05]  /*00c0*/  BRA.U !UP0, `(.L_x_1) ;  /* 0x0000006108ec7547 */ /* 0x004fea000b800000 */
[----:B------:R-:W0:Y:S01]  /*00d0*/  S2R R9, SR_CgaCtaId ;  /* 0x0000000000097919 */ /* 0x000e220000008800 */
[----:B------:R-:W1:Y:S08]  /*00e0*/  LDC.64 R2, c[0x0][0x388] ;  /* 0x0000e200ff027b82 */ /* 0x000e700000000a00 */
[----:B------:R-:W2:Y:S01]  /*00f0*/  LDC.64 R4, c[0x0][0x380] ;  /* 0x0000e000ff047b82 */ /* 0x000ea20000000a00 */
[----:B------:R-:W-:Y:S01]  /*0100*/  MOV R0, 0x400 ;  /* 0x0000040000007802 */ /* 0x000fe20000000f00 */
[----:B------:R-:W3:Y:S03]  /*0110*/  LDCU UR5, c[0x0][0x3a8] ;  /* 0x00007500ff0577ac */ /* 0x000ee60008000800 */
[----:B------:R-:W-:Y:S01]  /*0120*/  IADD3 R8, PT, PT, R0, 0x80, RZ ;  /* 0x0000008000087810 */ /* 0x000fe20007ffe0ff */
[----:B-1----:R-:W-:-:S04]  /*0130*/  IMAD.WIDE R6, R14, 0x4, R2 ;  /* 0x000000040e067825 */ /* 0x002fc800078e0202 */
[----:B------:R-:W-:Y:S01]  /*0140*/  IMAD.WIDE.U32 R2, R17, 0xc, R2 ;  /* 0x0000000c11027825 */ /* 0x000fe200078e0002 */
[----:B------:R-:W5:Y:S01]  /*0150*/  LDG.E R15, desc[UR8][R6.64] ;  /* 0x00000008060f7981 */ /* 0x000f62000c1e1900 */
[----:B0-----:R-:W-:Y:S02]  /*0160*/  LEA R0, R9, R0, 0x18 ;  /* 0x0000000009007211 */ /* 0x001fe400078ec0ff */
[----:B--2---:R-:W-:Y:S01]  /*0170*/  IMAD.WIDE.U32 R4, R17, 0x4, R4 ;  /* 0x0000000411047825 */ /* 0x004fe200078e0004 */
[----:B------:R-:W-:Y:S01]  /*0180*/  IADD3 R18, P0, PT, R2, 0x4, RZ ;  /* 0x0000000402127810 */ /* 0x000fe20007f1e0ff */
[----:B------:R-:W5:Y:S01]  /*0190*/  LDG.E R13, desc[UR8][R6.64+0x4] ;  /* 0x00000408060d7981 */ /* 0x000f62000c1e1900 */
[----:B------:R-:W-:Y:S02]  /*01a0*/  LEA R8, R9, R8, 0x18 ;  /* 0x0000000809087211 */ /* 0x000fe400078ec0ff */
[----:B------:R-:W-:Y:S01]  /*01b0*/  IADD3.X R19, PT, PT, RZ, R3, RZ, P0, !PT ;  /* 0x00000003ff137210 */ /* 0x000fe200007fe4ff */
[----:B------:R0:W5:Y:S01]  /*01c0*/  LDG.E R12, desc[UR8][R6.64+0x8] ;  /* 0x00000808060c7981 */ /* 0x000162000c1e1900 */
[----:B------:R-:W-:Y:S01]  /*01d0*/  MOV R3, R5 ;  /* 0x0000000500037202 */ /* 0x000fe20000000f00 */
[----:B------:R-:W-:Y:S01]  /*01e0*/  UMOV UR4, URZ ;  /* 0x000000ff00047c82 */ /* 0x000fe20008000000 */
[----:B------:R-:W-:-:S02]  /*01f0*/  MOV R2, RZ ;  /* 0x000000ff00027202 */ /* 0x000fc40000000f00 */
[C---:B0-----:R-:W-:Y:S01]  /*0200*/  LEA R7, R17.reuse, R0, 0x2 ;  /* 0x0000000011077211 */ /* 0x041fe200078e10ff */
[----:B------:R-:W-:Y:S01]  /*0210*/  IMAD R6, R17, 0xc, R8 ;  /* 0x0000000c11067824 */ /* 0x000fe200078e0208 */
[----:B------:R-:W-:Y:S02]  /*0220*/  MOV R0, R4 ;  /* 0x0000000400007202 */ /* 0x000fe40000000f00 */
[----:B---3--:R-:W-:-:S07]  /*0230*/  CS2R R4, SRZ ;  /* 0x0000000000047805 */ /* 0x008fce000001ff00 */
.L_x_162:
[----:B0-----:R-:W-:Y:S01]  /*0240*/  MOV R8, R0 ;  /* 0x0000000000087202 */ /* 0x001fe20000000f00 */
[----:B------:R-:W2:Y:S01]  /*0250*/  LDG.E R11, desc[UR8][R18.64+-0x4] ;  /* 0xfffffc08120b7981 */ /* 0x000ea2000c1e1900 */
[----:B------:R-:W-:-:S03]  /*0260*/  MOV R9, R3 ;  /* 0x0000000300097202 */ /* 0x000fc60000000f00 */
[----:B------:R-:W3:Y:S04]  /*0270*/  LDG.E R17, desc[UR8][R18.64] ;  /* 0x0000000812117981 */ /* 0x000ee8000c1e1900 */
[----:B------:R-:W4:Y:S04]  /*0280*/  LDG.E R8, desc[UR8][R8.64] ;  /* 0x0000000808087981 */ /* 0x000f28000c1e1900 */
[----:B------:R-:W3:Y:S01]  /*0290*/  LDG.E R21, desc[UR8][R18.64+0x4] ;  /* 0x0000040812157981 */ /* 0x000ee2000c1e1900 */
[----:B------:R-:W-:-:S03]  /*02a0*/  UISETP.GE.AND UP0, UPT, UR4, UR5, UPT ;  /* 0x000000050400728c */ /* 0x000fc6000bf06270 */
[----:B----4-:R0:W-:Y:S04]  /*02b0*/  STS [R7], R8 ;  /* 0x0000000807007388 */ /* 0x0101e80000000800 */
[----:B--2---:R0:W-:Y:S04]  /*02c0*/  STS [R6], R11 ;  /* 0x0000000b06007388 */ /* 0x0041e80000000800 */
[----:B---3--:R0:W-:Y:S04]  /*02d0*/  STS [R6+0x4], R17 ;  /* 0x0000041106007388 */ /* 0x0081e80000000800 */
[----:B------:R0:W-:Y:S01]  /*02e0*/  STS [R6+0x8], R21 ;  /* 0x0000081506007388 */ /* 0x0001e20000000800 */
[----:B------:R-:W-:Y:S06]  /*02f0*/  BAR.SYNC.DEFER_BLOCKING 0x0 ;  /* 0x0000000000007b1d */ /* 0x000fec0000010000 */
[----:B------:R-:W-:Y:S05]  /*0300*/  BRA.U UP0, `(.L_x_2) ;  /* 0x0000000100b07547 */ /* 0x000fea000b800000 */
[----:B------:R-:W1:Y:S01]  /*0310*/  S2UR UR7, SR_CgaCtaId ;  /* 0x00000000000779c3 */ /* 0x000e620000008800 */
[----:B------:R-:W-:Y:S01]  /*0320*/  UMOV UR6, 0x400 ;  /* 0x0000040000067882 */ /* 0x000fe20000000000 */
[----:B------:R-:W-:Y:S01]  /*0330*/  BSSY.RECONVERGENT B0, `(.L_x_3) ;  /* 0x000001b000007945 */ /* 0x000fe20003800200 */
[----:B-1----:R-:W-:-:S09]  /*0340*/  ULEA UR6, UR7, UR6, 0x18 ;  /* 0x0000000607067291 */ /* 0x002fd2000f8ec0ff */
[----:B0-----:R-:W0:Y:S02]  /*0350*/  LDS.128 R8, [UR6+0x80] ;  /* 0x00008006ff087984 */ /* 0x001e240008000c00 */
[----:B0----5:R-:W-:Y:S01]  /*0360*/  FADD R17, R13, -R9 ;  /* 0x800000090d117221 */ /* 0x021fe20000000000 */
[----:B------:R-:W-:Y:S01]  /*0370*/  FADD R8, R15, -R8 ;  /* 0x800000080f087221 */ /* 0x000fe20000000000 */
[----:B------:R-:W-:Y:S02]  /*0380*/  FADD R21, R12, -R10 ;  /* 0x8000000a0c157221 */ /* 0x000fe40000000000 */
[----:B------:R-:W-:-:S04]  /*0390*/  FMUL R9, R17, R17 ;  /* 0x0000001111097220 */ /* 0x000fc80000400000 */
[----:B------:R-:W-:-:S04]  /*03a0*/  FFMA R10, R8, R8, R9 ;  /* 0x00000008080a7223 */ /* 0x000fc80000000009 */
[----:B------:R-:W-:-:S05]  /*03b0*/  FFMA R23, R21, R21, R10 ;  /* 0x0000001515177223 */ /* 0x000fca000000000a */
[----:B------:R-:W-:-:S04]  /*03c0*/  IADD3 R9, PT, PT, R23, -0xd000000, RZ ;  /* 0xf300000017097810 */ /* 0x000fc80007ffe0ff */
[----:B------:R-:W-:-:S13]  /*03d0*/  ISETP.GT.U32.AND P0, PT, R9, 0x727fffff, PT ;  /* 0x727fffff0900780c */ /* 0x000fda0003f04070 */
[----:B------:R-:W-:Y:S05]  /*03e0*/  @!P0 BRA `(.L_x_4) ;  /* 0x0000000000188947 */ /* 0x000fea0003800000 */
[----:B------:R-:W-:Y:S01]  /*03f0*/  BSSY.RECONVERGENT B1, `(.L_x_5) ;  /* 0x0000004000017945 */ /* 0x000fe20003800200 */
[----:B------:R-:W-:Y:S02]  /*0400*/  MOV R11, R23 ;  /* 0x00000017000b7202 */ /* 0x000fe40000000f00 */
[----:B------:R-:W-:-:S07]  /*0410*/  MOV R10, 0x430 ;  /* 0x00000430000a7802 */ /* 0x000fce0000000f00 */
[----:B------:R-:W-:Y:S05]  /*0420*/  CALL.REL.NOINC `($__internal_0_$__cuda_sm20_sqrt_rd_f32_slowpath) ;  /* 0x00000060005c7944 */ /* 0x000fea0003c00000 */
[----:B------:R-:W-:Y:S05]  /*0430*/  BSYNC.RECONVERGENT B1 ;  /* 0x0000000000017941 */ /* 0x000fea0003800200 */
.L_x_5:
[----:B------:R-:W-:Y:S05]  /*0440*/  BRA `(.L_x_6) ;  /* 0x0000000000247947 */ /* 0x000fea0003800000 */
.L_x_4:
[----:B------:R-:W0:Y:S02]  /*0450*/  MUFU.RSQ R10, R23 ;  /* 0x00000017000a7308 */ /* 0x000e240000001400 */
[----:B0-----:R-:W-:Y:S01]  /*0460*/  FMUL.FTZ R9, R23, R10 ;  /* 0x0000000a17097220 */ /* 0x001fe20000410000 */
[----:B------:R-:W-:-:S03]  /*0470*/  FMUL.FTZ R10, R10, 0.5 ;  /* 0x3f0000000a0a7820 */ /* 0x000fc60000410000 */
[----:B------:R-:W-:-:S04]  /*0480*/  FADD.FTZ R11, -R9, -RZ ;  /* 0x800000ff090b7221 */ /* 0x000fc80000010100 */
[----:B------:R-:W-:-:S04]  /*0490*/  FFMA R20, R10, R11, 0.5 ;  /* 0x3f0000000a147423 */ /* 0x000fc8000000000b */
[----:B------:R-:W-:-:S04]  /*04a0*/  FFMA R9, R9, R20, R9 ;  /* 0x0000001409097223 */ /* 0x000fc80000000009 */
[----:B------:R-:W-:-:S04]  /*04b0*/  FADD.FTZ R20, -R9, -RZ ;  /* 0x800000ff09147221 */ /* 0x000fc80000010100 */
[----:B------:R-:W-:-:S04]  /*04c0*/  FFMA R20, R9, R20, R23 ;  /* 0x0000001409147223 */ /* 0x000fc80000000017 */
[----:B------:R-:W-:-:S07]  /*04d0*/  FFMA.RM R9, R10, R20, R9 ;  /* 0x000000140a097223 */ /* 0x000fce0000004009 */
.L_x_6:
[----:B------:R-:W-:Y:S05]  /*04e0*/  BSYNC.RECONVERGENT B0 ;  /* 0x0000000000007941 */ /* 0x000fea0003800200 */
.L_x_3:
[----:B------:R-:W0:Y:S01]  /*04f0*/  S2UR UR7, SR_CgaCtaId ;  /* 0x00000000000779c3 */ /* 0x000e220000008800 */
[----:B------:R-:W-:Y:S01]  /*0500*/  UMOV UR6, 0x400 ;  /* 0x0000040000067882 */ /* 0x000fe20000000000 */
[----:B------:R-:W-:-:S05]  /*0510*/  FMUL R9, R23, R9 ;  /* 0x0000000917097220 */ /* 0x000fca0000400000 */
[----:B------:R-:W-:-:S04]  /*0520*/  FMNMX R9, R9, 9.9999999747524270788e-07, !PT ;  /* 0x358637bd09097809 */ /* 0x000fc80007800000 */
[----:B------:R-:W-:Y:S01]  /*0530*/  FSETP.GEU.AND P0, PT, |R9|, 1.175494350822287508e-38, PT ;  /* 0x008000000900780b */ /* 0x000fe20003f0e200 */
[----:B0-----:R-:W-:-:S12]  /*0540*/  ULEA UR6, UR7, UR6, 0x18 ;  /* 0x0000000607067291 */ /* 0x001fd8000f8ec0ff */
[----:B------:R-:W-:-:S06]  /*0550*/  @!P0 FMUL R9, R9, 16777216 ;  /* 0x4b80000009098820 */ /* 0x000fcc0000400000 */
[----:B------:R-:W0:Y:S01]  /*0560*/  MUFU.RCP R9, R9 ;  /* 0x0000000900097308 */ /* 0x000e220000001000 */
[----:B------:R-:W1:Y:S02]  /*0570*/  LDS R10, [UR6] ;  /* 0x00000006ff0a7984 */ /* 0x000e640008000800 */
[----:B-1----:R-:W-:-:S04]  /*0580*/  @!P0 FMUL R10, R10, 16777216 ;  /* 0x4b8000000a0a8820 */ /* 0x002fc80000400000 */
[----:B0-----:R-:W-:-:S04]  /*0590*/  FMUL R10, R9, R10 ;  /* 0x0000000a090a7220 */ /* 0x001fc80000400000 */
[-C--:B------:R-:W-:Y:S01]  /*05a0*/  FFMA R5, R8, R10.reuse, R5 ;  /* 0x0000000a08057223 */ /* 0x080fe20000000005 */
[-C--:B------:R-:W-:Y:S01]  /*05b0*/  FFMA R4, R17, R10.reuse, R4 ;  /* 0x0000000a11047223 */ /* 0x080fe20000000004 */
[----:B------:R-:W-:-:S07]  /*05c0*/  FFMA R2, R21, R10, R2 ;  /* 0x0000000a15027223 */ /* 0x000fce0000000002 */
.L_x_2:
[----:B------:R-:W-:Y:S01]  /*05d0*/  BAR.SYNC.DEFER_BLOCKING 0x0 ;  /* 0x0000000000007b1d */ /* 0x000fe20000010000 */
[----:B------:R-:W-:-:S04]  /*05e0*/  UIADD3 UR6, UPT, UPT, UR4, 0x1, URZ ;  /* 0x0000000104067890 */ /* 0x000fc8000fffe0ff */
[----:B------:R-:W-:-:S09]  /*05f0*/  UISETP.GE.AND UP0, UPT, UR6, UR5, UPT ;  /* 0x000000050600728c */ /* 0x000fd2000bf06270 */
[----:B------:R-:W-:Y:S05]  /*0600*/  BRA.U UP0, `(.L_x_7) ;  /* 0x0000000100b47547 */ /* 0x000fea000b800000 */
[----:B------:R-:W1:Y:S01]  /*0610*/  S2UR UR7, SR_CgaCtaId ;  /* 0x00000000000779c3 */ /* 0x000e620000008800 */
[----:B------:R-:W-:Y:S01]  /*0620*/  UMOV UR6, 0x400 ;  /* 0x0000040000067882 */ /* 0x000fe20000000000 */
[----:B------:R-:W-:Y:S01]  /*0630*/  BSSY.RECONVERGENT B0, `(.L_x_8) ;  /* 0x000001c000007945 */ /* 0x000fe20003800200 */
[----:B-1----:R-:W-:-:S09]  /*0640*/  ULEA UR6, UR7, UR6, 0x18 ;  /* 0x0000000607067291 */ /* 0x002fd2000f8ec0ff */
[----:B0-----:R-:W0:Y:S04]  /*0650*/  LDS.64 R8, [UR6+0x90] ;  /* 0x00009006ff087984 */ /* 0x001e280008000a00 */
[----:B------:R-:W1:Y:S01]  /*0660*/  LDS R10, [UR6+0x8c] ;  /* 0x00008c06ff0a7984 */ /* 0x000e620008000800 */
[----:B0----5:R-:W-:Y:S01]  /*0670*/  FADD R17, R13, -R8 ;  /* 0x800000080d117221 */ /* 0x021fe20000000000 */
[----:B------:R-:W-:Y:S01]  /*0680*/  FADD R21, R12, -R9 ;  /* 0x800000090c157221 */ /* 0x000fe20000000000 */
[----:B-1----:R-:W-:Y:S02]  /*0690*/  FADD R8, R15, -R10 ;  /* 0x8000000a0f087221 */ /* 0x002fe40000000000 */
        /* <DEDUP_REMOVED lines=11> */
.L_x_10:
[----:B------:R-:W-:Y:S05]  /*0750*/  BRA `(.L_x_11) ;  /* 0x0000000000247947 */ /* 0x000fea0003800000 */
.L_x_9:
        /* <DEDUP_REMOVED lines=9> */
.L_x_11:
[----:B------:R-:W-:Y:S05]  /*07f0*/  BSYNC.RECONVERGENT B0 ;  /* 0x0000000000007941 */ /* 0x000fea0003800200 */
.L_x_8:
        /* <DEDUP_REMOVED lines=8> */
[----:B------:R-:W1:Y:S02]  /*0880*/  LDS R10, [UR6+0x4] ;  /* 0x00000406ff0a7984 */ /* 0x000e640008000800 */
[----:B-1----:R-:W-:-:S04]  /*0890*/  @!P0 FMUL R10, R10, 16777216 ;  /* 0x4b8000000a0a8820 */ /* 0x002fc80000400000 */
[----:B0-----:R-:W-:-:S04]  /*08a0*/  FMUL R10, R9, R10 ;  /* 0x0000000a090a7220 */ /* 0x001fc80000400000 */
[-C--:B------:R-:W-:Y:S01]  /*08b0*/  FFMA R5, R8, R10.reuse, R5 ;  /* 0x0000000a08057223 */ /* 0x080fe20000000005 */
[-C--:B------:R-:W-:Y:S01]  /*08c0*/  FFMA R4, R17, R10.reuse, R4 ;  /* 0x0000000a11047223 */ /* 0x080fe20000000004 */
[----:B------:R-:W-:-:S07]  /*08d0*/  FFMA R2, R21, R10, R2 ;  /* 0x0000000a15027223 */ /* 0x000fce0000000002 */
.L_x_7:
        /* <DEDUP_REMOVED lines=11> */
[----:B------:R-:W-:-:S03]  /*0990*/  FADD R8, R15, -R8 ;  /* 0x800000080f087221 */ /* 0x000fc60000000000 */
[----:B------:R-:W-:Y:S01]  /*09a0*/  FMUL R9, R17, R17 ;  /* 0x0000001111097220 */ /* 0x000fe20000400000 */
[----:B-1----:R-:W-:-:S03]  /*09b0*/  FADD R21, R12, -R21 ;  /* 0x800000150c157221 */ /* 0x002fc60000000000 */
        /* <DEDUP_REMOVED lines=10> */
.L_x_15:
[----:B------:R-:W-:Y:S05]  /*0a60*/  BRA `(.L_x_16) ;  /* 0x0000000000247947 */ /* 0x000fea0003800000 */
.L_x_14:
        /* <DEDUP_REMOVED lines=9> */
.L_x_16:
[----:B------:R-:W-:Y:S05]  /*0b00*/  BSYNC.RECONVERGENT B0 ;  /* 0x0000000000007941 */ /* 0x000fea0003800200 */
.L_x_13:
        /* <DEDUP_REMOVED lines=14> */
.L_x_12:
        /* <DEDUP_REMOVED lines=23> */
.L_x_20:
[----:B------:R-:W-:Y:S05]  /*0d60*/  BRA `(.L_x_21) ;  /* 0x0000000000247947 */ /* 0x000fea0003800000 */
.L_x_19:
        /* <DEDUP_REMOVED lines=9> */
.L_x_21:
[----:B------:R-:W-:Y:S05]  /*0e00*/  BSYNC.RECONVERGENT B0 ;  /* 0x0000000000007941 */ /* 0x000fea0003800200 */
.L_x_18:
        /* <DEDUP_REMOVED lines=14> */
.L_x_17:
        /* <DEDUP_REMOVED lines=23> */
.L_x_25:
[----:B------:R-:W-:Y:S05]  /*1060*/  BRA `(.L_x_26) ;  /* 0x0000000000247947 */ /* 0x000fea0003800000 */
.L_x_24:
        /* <DEDUP_REMOVED lines=9> */
.L_x_26:
[----:B------:R-:W-:Y:S05]  /*1100*/  BSYNC.RECONVERGENT B0 ;  /* 0x0000000000007941 */ /* 0x000fea0003800200 */
.L_x_23:
        /* <DEDUP_REMOVED lines=14> */
.L_x_22:
        /* <DEDUP_REMOVED lines=24> */
.L_x_30:
[----:B------:R-:W-:Y:S05]  /*1370*/  BRA `(.L_x_31) ;  /* 0x0000000000247947 */ /* 0x000fea0003800000 */
.L_x_29:
        /* <DEDUP_REMOVED lines=9> */
.L_x_31:
[----:B------:R-:W-:Y:S05]  /*1410*/  BSYNC.RECONVERGENT B0 ;  /* 0x0000000000007941 */ /* 0x000fea0003800200 */
.L_x_28:
        /* <DEDUP_REMOVED lines=14> */
.L_x_27:
        /* <DEDUP_REMOVED lines=24> */
.L_x_35:
[----:B------:R-:W-:Y:S05]  /*1680*/  BRA `(.L_x_36) ;  /* 0x0000000000247947 */ /* 0x000fea0003800000 */
.L_x_34:
        /* <DEDUP_REMOVED lines=9> */
.L_x_36:
[----:B------:R-:W-:Y:S05]  /*1720*/  BSYNC.RECONVERGENT B0 ;  /* 0x0000000000007941 */ /* 0x000fea0003800200 */
.L_x_33:
        /* <DEDUP_REMOVED lines=14> */
.L_x_32:
        /* <DEDUP_REMOVED lines=23> */
.L_x_40:
[----:B------:R-:W-:Y:S05]  /*1980*/  BRA `(.L_x_41) ;  /* 0x0000000000247947 */ /* 0x000fea0003800000 */
.L_x_39:
        /* <DEDUP_REMOVED lines=9> */
.L_x_41:
[----:B------:R-:W-:Y:S05]  /*1a20*/  BSYNC.RECONVERGENT B0 ;  /* 0x0000000000007941 */ /* 0x000fea0003800200 */
.L_x_38:
        /* <DEDUP_REMOVED lines=14> */
.L_x_37:
        /* <DEDUP_REMOVED lines=23> */
.L_x_45:
[----:B------:R-:W-:Y:S05]  /*1c80*/  BRA `(.L_x_46) ;  /* 0x0000000000247947 */ /* 0x000fea0003800000 */
.L_x_44:
        /* <DEDUP_REMOVED lines=9> */
.L_x_46:
[----:B------:R-:W-:Y:S05]  /*1d20*/  BSYNC.RECONVERGENT B0 ;  /* 0x0000000000007941 */ /* 0x000fea0003800200 */
.L_x_43:
        /* <DEDUP_REMOVED lines=14> */
.L_x_42:
        /* <DEDUP_REMOVED lines=24> */
.L_x_50:
[----:B------:R-:W-:Y:S05]  /*1f90*/  BRA `(.L_x_51) ;  /* 0x0000000000247947 */ /* 0x000fea0003800000 */
.L_x_49:
        /* <DEDUP_REMOVED lines=9> */
.L_x_51:
[----:B------:R-:W-:Y:S05]  /*2030*/  BSYNC.RECONVERGENT B0 ;  /* 0x0000000000007941 */ /* 0x000fea0003800200 */
.L_x_48:
        /* <DEDUP_REMOVED lines=14> */
.L_x_47:
        /* <DEDUP_REMOVED lines=24> */
.L_x_55:
[----:B------:R-:W-:Y:S05]  /*22a0*/  BRA `(.L_x_56) ;  /* 0x0000000000247947 */ /* 0x000fea0003800000 */
.L_x_54:
        /* <DEDUP_REMOVED lines=9> */
.L_x_56:
[----:B------:R-:W-:Y:S05]  /*2340*/  BSYNC.RECONVERGENT B0 ;  /* 0x0000000000007941 */ /* 0x000fea0003800200 */
.L_x_53:
        /* <DEDUP_REMOVED lines=14> */
.L_x_52:
        /* <DEDUP_REMOVED lines=23> */
.L_x_60:
[----:B------:R-:W-:Y:S05]  /*25a0*/  BRA `(.L_x_61) ;  /* 0x0000000000247947 */ /* 0x000fea0003800000 */
.L_x_59:
        /* <DEDUP_REMOVED lines=9> */
.L_x_61:
[----:B------:R-:W-:Y:S05]  /*2640*/  BSYNC.RECONVERGENT B0 ;  /* 0x0000000000007941 */ /* 0x000fea0003800200 */
.L_x_58:
        /* <DEDUP_REMOVED lines=14> */
.L_x_57:
        /* <DEDUP_REMOVED lines=23> */
.L_x_65:
[----:B------:R-:W-:Y:S05]  /*28a0*/  BRA `(.L_x_66) ;  /* 0x0000000000247947 */ /* 0x000fea0003800000 */
.L_x_64:
        /* <DEDUP_REMOVED lines=9> */
.L_x_66:
[----:B------:R-:W-:Y:S05]  /*2940*/  BSYNC.RECONVERGENT B0 ;  /* 0x0000000000007941 */ /* 0x000fea0003800200 */
.L_x_63:
        /* <DEDUP_REMOVED lines=14> */
.L_x_62:
        /* <DEDUP_REMOVED lines=24> */
.L_x_70:
[----:B------:R-:W-:Y:S05]  /*2bb0*/  BRA `(.L_x_71) ;  /* 0x0000000000247947 */ /* 0x000fea0003800000 */
.L_x_69:
        /* <DEDUP_REMOVED lines=9> */
.L_x_71:
[----:B------:R-:W-:Y:S05]  /*2c50*/  BSYNC.RECONVERGENT B0 ;  /* 0x0000000000007941 */ /* 0x000fea0003800200 */
.L_x_68:
        /* <DEDUP_REMOVED lines=14> */
.L_x_67:
        /* <DEDUP_REMOVED lines=24> */
.L_x_75:
[----:B------:R-:W-:Y:S05]  /*2ec0*/  BRA `(.L_x_76) ;  /* 0x0000000000247947 */ /* 0x000fea0003800000 */
.L_x_74:
        /* <DEDUP_REMOVED lines=9> */
.L_x_76:
[----:B------:R-:W-:Y:S05]  /*2f60*/  BSYNC.RECONVERGENT B0 ;  /* 0x0000000000007941 */ /* 0x000fea0003800200 */
.L_x_73:
        /* <DEDUP_REMOVED lines=14> */
.L_x_72:
        /* <DEDUP_REMOVED lines=23> */
.L_x_80:
[----:B------:R-:W-:Y:S05]  /*31c0*/  BRA `(.L_x_81) ;  /* 0x0000000000247947 */ /* 0x000fea0003800000 */
.L_x_79:
        /* <DEDUP_REMOVED lines=9> */
.L_x_81:
[----:B------:R-:W-:Y:S05]  /*3260*/  BSYNC.RECONVERGENT B0 ;  /* 0x0000000000007941 */ /* 0x000fea0003800200 */
.L_x_78:
        /* <DEDUP_REMOVED lines=14> */
.L_x_77:
        /* <DEDUP_REMOVED lines=23> */
.L_x_85:
[----:B------:R-:W-:Y:S05]  /*34c0*/  BRA `(.L_x_86) ;  /* 0x0000000000247947 */ /* 0x000fea0003800000 */
.L_x_84:
        /* <DEDUP_REMOVED lines=9> */
.L_x_86:
[----:B------:R-:W-:Y:S05]  /*3560*/  BSYNC.RECONVERGENT B0 ;  /* 0x0000000000007941 */ /* 0x000fea0003800200 */
.L_x_83:
        /* <DEDUP_REMOVED lines=14> */
.L_x_82:
        /* <DEDUP_REMOVED lines=24> */
.L_x_90:
[----:B------:R-:W-:Y:S05]  /*37d0*/  BRA `(.L_x_91) ;  /* 0x0000000000247947 */ /* 0x000fea0003800000 */
.L_x_89:
        /* <DEDUP_REMOVED lines=9> */
.L_x_91:
[----:B------:R-:W-:Y:S05]  /*3870*/  BSYNC.RECONVERGENT B0 ;  /* 0x0000000000007941 */ /* 0x000fea0003800200 */
.L_x_88:
        /* <DEDUP_REMOVED lines=14> */
.L_x_87:
        /* <DEDUP_REMOVED lines=24> */
.L_x_95:
[----:B------:R-:W-:Y:S05]  /*3ae0*/  BRA `(.L_x_96) ;  /* 0x0000000000247947 */ /* 0x000fea0003800000 */
.L_x_94:
        /* <DEDUP_REMOVED lines=9> */
.L_x_96:
[----:B------:R-:W-:Y:S05]  /*3b80*/  BSYNC.RECONVERGENT B0 ;  /* 0x0000000000007941 */ /* 0x000fea0003800200 */
.L_x_93:
        /* <DEDUP_REMOVED lines=14> */
.L_x_92:
        /* <DEDUP_REMOVED lines=23> */
.L_x_100:
[----:B------:R-:W-:Y:S05]  /*3de0*/  BRA `(.L_x_101) ;  /* 0x0000000000247947 */ /* 0x000fea0003800000 */
.L_x_99:
        /* <DEDUP_REMOVED lines=9> */
.L_x_101:
[----:B------:R-:W-:Y:S05]  /*3e80*/  BSYNC.RECONVERGENT B0 ;  /* 0x0000000000007941 */ /* 0x000fea0003800200 */
.L_x_98:
        /* <DEDUP_REMOVED lines=14> */
.L_x_97:
        /* <DEDUP_REMOVED lines=23> */
.L_x_105:
[----:B------:R-:W-:Y:S05]  /*40e0*/  BRA `(.L_x_106) ;  /* 0x0000000000247947 */ /* 0x000fea0003800000 */
.L_x_104:
        /* <DEDUP_REMOVED lines=9> */
.L_x_106:
[----:B------:R-:W-:Y:S05]  /*4180*/  BSYNC.RECONVERGENT B0 ;  /* 0x0000000000007941 */ /* 0x000fea0003800200 */
.L_x_103:
        /* <DEDUP_REMOVED lines=14> */
.L_x_102:
        /* <DEDUP_REMOVED lines=24> */
.L_x_110:
[----:B------:R-:W-:Y:S05]  /*43f0*/  BRA `(.L_x_111) ;  /* 0x0000000000247947 */ /* 0x000fea0003800000 */
.L_x_109:
        /* <DEDUP_REMOVED lines=9> */
.L_x_111:
[----:B------:R-:W-:Y:S05]  /*4490*/  BSYNC.RECONVERGENT B0 ;  /* 0x0000000000007941 */ /* 0x000fea0003800200 */
.L_x_108:
        /* <DEDUP_REMOVED lines=14> */
.L_x_107:
        /* <DEDUP_REMOVED lines=24> */
.L_x_115:
[----:B------:R-:W-:Y:S05]  /*4700*/  BRA `(.L_x_116) ;  /* 0x0000000000247947 */ /* 0x000fea0003800000 */
.L_x_114:
        /* <DEDUP_REMOVED lines=9> */
.L_x_116:
[----:B------:R-:W-:Y:S05]  /*47a0*/  BSYNC.RECONVERGENT B0 ;  /* 0x0000000000007941 */ /* 0x000fea0003800200 */
.L_x_113:
        /* <DEDUP_REMOVED lines=14> */
.L_x_112:
        /* <DEDUP_REMOVED lines=23> */
.L_x_120:
[----:B------:R-:W-:Y:S05]  /*4a00*/  BRA `(.L_x_121) ;  /* 0x0000000000247947 */ /* 0x000fea0003800000 */
.L_x_119:
        /* <DEDUP_REMOVED lines=9> */
.L_x_121:
[----:B------:R-:W-:Y:S05]  /*4aa0*/  BSYNC.RECONVERGENT B0 ;  /* 0x0000000000007941 */ /* 0x000fea0003800200 */
.L_x_118:
        /* <DEDUP_REMOVED lines=14> */
.L_x_117:
        /* <DEDUP_REMOVED lines=23> */
.L_x_125:
[----:B------:R-:W-:Y:S05]  /*4d00*/  BRA `(.L_x_126) ;  /* 0x0000000000247947 */ /* 0x000fea0003800000 */
.L_x_124:
        /* <DEDUP_REMOVED lines=9> */
.L_x_126:
[----:B------:R-:W-:Y:S05]  /*4da0*/  BSYNC.RECONVERGENT B0 ;  /* 0x0000000000007941 */ /* 0x000fea0003800200 */
.L_x_123:
        /* <DEDUP_REMOVED lines=14> */
.L_x_122:
        /* <DEDUP_REMOVED lines=24> */
.L_x_130:
[----:B------:R-:W-:Y:S05]  /*5010*/  BRA `(.L_x_131) ;  /* 0x0000000000247947 */ /* 0x000fea0003800000 */
.L_x_129:
        /* <DEDUP_REMOVED lines=9> */
.L_x_131:
[----:B------:R-:W-:Y:S05]  /*50b0*/  BSYNC.RECONVERGENT B0 ;  /* 0x0000000000007941 */ /* 0x000fea0003800200 */
.L_x_128:
        /* <DEDUP_REMOVED lines=14> */
.L_x_127:
        /* <DEDUP_REMOVED lines=24> */
.L_x_135:
[----:B------:R-:W-:Y:S05]  /*5320*/  BRA `(.L_x_136) ;  /* 0x0000000000247947 */ /* 0x000fea0003800000 */
.L_x_134:
        /* <DEDUP_REMOVED lines=9> */
.L_x_136:
[----:B------:R-:W-:Y:S05]  /*53c0*/  BSYNC.RECONVERGENT B0 ;  /* 0x0000000000007941 */ /* 0x000fea0003800200 */
.L_x_133:
        /* <DEDUP_REMOVED lines=14> */
.L_x_132:
        /* <DEDUP_REMOVED lines=23> */
.L_x_140:
[----:B------:R-:W-:Y:S05]  /*5620*/  BRA `(.L_x_141) ;  /* 0x0000000000247947 */ /* 0x000fea0003800000 */
.L_x_139:
        /* <DEDUP_REMOVED lines=9> */
.L_x_141:
[----:B------:R-:W-:Y:S05]  /*56c0*/  BSYNC.RECONVERGENT B0 ;  /* 0x0000000000007941 */ /* 0x000fea0003800200 */
.L_x_138:
        /* <DEDUP_REMOVED lines=14> */
.L_x_137:
        /* <DEDUP_REMOVED lines=23> */
.L_x_145:
[----:B------:R-:W-:Y:S05]  /*5920*/  BRA `(.L_x_146) ;  /* 0x0000000000247947 */ /* 0x000fea0003800000 */
.L_x_144:
        /* <DEDUP_REMOVED lines=9> */
.L_x_146:
[----:B------:R-:W-:Y:S05]  /*59c0*/  BSYNC.RECONVERGENT B0 ;  /* 0x0000000000007941 */ /* 0x000fea0003800200 */
.L_x_143:
        /* <DEDUP_REMOVED lines=14> */
.L_x_142:
        /* <DEDUP_REMOVED lines=24> */
.L_x_150:
[----:B------:R-:W-:Y:S05]  /*5c30*/  BRA `(.L_x_151) ;  /* 0x0000000000247947 */ /* 0x000fea0003800000 */
.L_x_149:
        /* <DEDUP_REMOVED lines=9> */
.L_x_151:
[----:B------:R-:W-:Y:S05]  /*5cd0*/  BSYNC.RECONVERGENT B0 ;  /* 0x0000000000007941 */ /* 0x000fea0003800200 */
.L_x_148:
        /* <DEDUP_REMOVED lines=14> */
.L_x_147:
        /* <DEDUP_REMOVED lines=24> */
.L_x_155:
[----:B------:R-:W-:Y:S05]  /*5f40*/  BRA `(.L_x_156) ;  /* 0x0000000000247947 */ /* 0x000fea0003800000 */
.L_x_154:
        /* <DEDUP_REMOVED lines=9> */
.L_x_156:
[----:B------:R-:W-:Y:S05]  /*5fe0*/  BSYNC.RECONVERGENT B0 ;  /* 0x0000000000007941 */ /* 0x000fea0003800200 */
.L_x_153:
        /* <DEDUP_REMOVED lines=14> */
.L_x_152:
        /* <DEDUP_REMOVED lines=23> */
.L_x_160:
[----:B------:R-:W-:Y:S05]  /*6240*/  BRA `(.L_x_161) ;  /* 0x0000000000247947 */ /* 0x000fea0003800000 */
.L_x_159:
        /* <DEDUP_REMOVED lines=9> */
.L_x_161:
[----:B------:R-:W-:Y:S05]  /*62e0*/  BSYNC.RECONVERGENT B0 ;  /* 0x0000000000007941 */ /* 0x000fea0003800200 */
.L_x_158:
        /* <DEDUP_REMOVED lines=14> */
.L_x_157:
[----:B------:R-:W-:Y:S01]  /*63d0*/  BAR.SYNC.DEFER_BLOCKING 0x0 ;  /* 0x0000000000007b1d */ /* 0x000fe20000010000 */
[----:B------:R-:W-:Y:S01]  /*63e0*/  UIADD3 UR4, UPT, UPT, UR4, 0x20, URZ ;  /* 0x0000002004047890 */ /* 0x000fe2000fffe0ff */
[----:B------:R-:W-:Y:S02]  /*63f0*/  IADD3 R0, P1, PT, R0, 0x80, RZ ;  /* 0x0000008000007810 */ /* 0x000fe40007f3e0ff */
[----:B------:R-:W-:Y:S01]  /*6400*/  IADD3 R18, P0, PT, R18, 0x180, RZ ;  /* 0x0000018012127810 */ /* 0x000fe20007f1e0ff */
[----:B------:R-:W-:Y:S01]  /*6410*/  UISETP.GE.AND UP0, UPT, UR4, UR5, UPT ;  /* 0x000000050400728c */ /* 0x000fe2000bf06270 */
[----:B------:R-:W-:Y:S02]  /*6420*/  IADD3.X R3, PT, PT, RZ, R3, RZ, P1, !PT ;  /* 0x00000003ff037210 */ /* 0x000fe40000ffe4ff */
[----:B------:R-:W-:-:S06]  /*6430*/  IADD3.X R19, PT, PT, RZ, R19, RZ, P0, !PT ;  /* 0x00000013ff137210 */ /* 0x000fcc00007fe4ff */
[----:B------:R-:W-:Y:S05]  /*6440*/  BRA.U !UP0, `(.L_x_162) ;  /* 0xffffff9d087c7547 */ /* 0x000fea000b83ffff */
[----:B------:R-:W-:Y:S01]  /*6450*/  FMUL R9, R5, -6.6699999690111866357e-11 ;  /* 0xae92acc305097820 */ /* 0x000fe20000400000 */
[----:B0-----:R-:W-:Y:S01]  /*6460*/  FMUL R11, R4, -6.6699999690111866357e-11 ;  /* 0xae92acc3040b7820 */ /* 0x001fe20000400000 */
[----:B-----5:R-:W-:-:S07]  /*6470*/  FMUL R13, R2, -6.6699999690111866357e-11 ;  /* 0xae92acc3020d7820 */ /* 0x020fce0000400000 */
.L_x_1:
[----:B------:R-:W-:-:S13]  /*6480*/  ISETP.GE.AND P0, PT, R16, UR5, PT ;  /* 0x0000000510007c0c */ /* 0x000fda000bf06270 */
[----:B------:R-:W-:Y:S05]  /*6490*/  @P0 EXIT ;  /* 0x000000000000094d */ /* 0x000fea0003800000 */
[----:B------:R-:W0:Y:S08]  /*64a0*/  LDC.64 R2, c[0x0][0x390] ;  /* 0x0000e400ff027b82 */ /* 0x000e300000000a00 */
[----:B------:R-:W1:Y:S08]  /*64b0*/  LDC.64 R4, c[0x0][0x398] ;  /* 0x0000e600ff047b82 */ /* 0x000e700000000a00 */
[----:B------:R-:W2:Y:S01]  /*64c0*/  LDC.64 R6, c[0x0][0x3a0] ;  /* 0x0000e800ff067b82 */ /* 0x000ea20000000a00 */
[----:B0-----:R-:W-:-:S05]  /*64d0*/  IMAD.WIDE R2, R14, 0x4, R2 ;  /* 0x000000040e027825 */ /* 0x001fca00078e0202 */
[----:B------:R-:W3:Y:S01]  /*64e0*/  LDG.E R17, desc[UR8][R2.64] ;  /* 0x0000000802117981 */ /* 0x000ee2000c1e1900 */
[----:B-1----:R-:W-:-:S05]  /*64f0*/  IMAD.WIDE R4, R14, 0x4, R4 ;  /* 0x000000040e047825 */ /* 0x002fca00078e0204 */
[----:B---3--:R-:W-:Y:S04]  /*6500*/  STG.E desc[UR8][R4.64], R17 ;  /* 0x0000001104007986 */ /* 0x008fe8000c101908 */
[----:B------:R-:W3:Y:S01]  /*6510*/  LDG.E R19, desc[UR8][R2.64+0x4] ;  /* 0x0000040802137981 */ /* 0x000ee2000c1e1900 */
[----:B--2---:R-:W-:-:S03]  /*6520*/  IMAD.WIDE R14, R14, 0x4, R6 ;  /* 0x000000040e0e7825 */ /* 0x004fc600078e0206 */
[----:B---3--:R-:W-:Y:S04]  /*6530*/  STG.E desc[UR8][R4.64+0x4], R19 ;  /* 0x0000041304007986 */ /* 0x008fe8000c101908 */
[----:B------:R-:W2:Y:S04]  /*6540*/  LDG.E R21, desc[UR8][R2.64+0x8] ;  /* 0x0000080802157981 */ /* 0x000ea8000c1e1900 */
[----:B--2---:R-:W-:Y:S04]  /*6550*/  STG.E desc[UR8][R4.64+0x8], R21 ;  /* 0x0000081504007986 */ /* 0x004fe8000c101908 */
[----:B------:R-:W-:Y:S04]  /*6560*/  STG.E desc[UR8][R14.64], R9 ;  /* 0x000000090e007986 */ /* 0x000fe8000c101908 */
[----:B------:R-:W-:Y:S04]  /*6570*/  STG.E desc[UR8][R14.64+0x4], R11 ;  /* 0x0000040b0e007986 */ /* 0x000fe8000c101908 */
[----:B------:R-:W-:Y:S01]  /*6580*/  STG.E desc[UR8][R14.64+0x8], R13 ;  /* 0x0000080d0e007986 */ /* 0x000fe2000c101908 */
[----:B------:R-:W-:Y:S05]  /*6590*/  EXIT ;  /* 0x000000000000794d */ /* 0x000fea0003800000 */
        .weak           $__internal_0_$__cuda_sm20_sqrt_rd_f32_slowpath
        .type           $__internal_0_$__cuda_sm20_sqrt_rd_f32_slowpath,@function
        .size           $__internal_0_$__cuda_sm20_sqrt_rd_f32_slowpath,(.L_x_165 - $__internal_0_$__cuda_sm20_sqrt_rd_f32_slowpath)
$__internal_0_$__cuda_sm20_sqrt_rd_f32_slowpath:
[----:B------:R-:W-:-:S13]  /*65a0*/  LOP3.LUT P0, RZ, R11, 0x7fffffff, RZ, 0xc0, !PT ;  /* 0x7fffffff0bff7812 */ /* 0x000fda000780c0ff */
[----:B------:R-:W-:Y:S01]  /*65b0*/  @!P0 MOV R9, R11 ;  /* 0x0000000b00098202 */ /* 0x000fe20000000f00 */
[----:B------:R-:W-:Y:S06]  /*65c0*/  @!P0 BRA `(.L_x_163) ;  /* 0x0000000000508947 */ /* 0x000fec0003800000 */
[----:B------:R-:W-:-:S13]  /*65d0*/  FSETP.GEU.FTZ.AND P0, PT, R11, RZ, PT ;  /* 0x000000ff0b00720b */ /* 0x000fda0003f1e000 */
[----:B------:R-:W-:Y:S01]  /*65e0*/  @!P0 MOV R9, 0x7fffffff ;  /* 0x7fffffff00098802 */ /* 0x000fe20000000f00 */
[----:B------:R-:W-:Y:S06]  /*65f0*/  @!P0 BRA `(.L_x_163) ;  /* 0x0000000000448947 */ /* 0x000fec0003800000 */
[----:B------:R-:W-:-:S13]  /*6600*/  FSETP.GTU.FTZ.AND P0, PT, |R11|, +INF , PT ;  /* 0x7f8000000b00780b */ /* 0x000fda0003f1c200 */
[----:B------:R-:W-:Y:S01]  /*6610*/  @P0 FADD.FTZ R9, R11, 1 ;  /* 0x3f8000000b090421 */ /* 0x000fe20000010000 */
[----:B------:R-:W-:Y:S06]  /*6620*/  @P0 BRA `(.L_x_163) ;  /* 0x0000000000380947 */ /* 0x000fec0003800000 */
[----:B------:R-:W-:-:S13]  /*6630*/  FSETP.NEU.FTZ.AND P0, PT, |R11|, +INF , PT ;  /* 0x7f8000000b00780b */ /* 0x000fda0003f1d200 */
[----:B------:R-:W-:Y:S01]  /*6640*/  @!P0 MOV R9, R11 ;  /* 0x0000000b00098202 */ /* 0x000fe20000000f00 */
[----:B------:R-:W-:Y:S06]  /*6650*/  @!P0 BRA `(.L_x_163) ;  /* 0x00000000002c8947 */ /* 0x000fec0003800000 */
[----:B------:R-:W-:-:S04]  /*6660*/  FFMA R9, R11, 1.84467440737095516160e+19, RZ ;  /* 0x5f8000000b097823 */ /* 0x000fc800000000ff */
        /* <DEDUP_REMOVED lines=8> */
[----:B------:R-:W-:-:S04]  /*66f0*/  FFMA.RM R22, R11, R22, R20 ;  /* 0x000000160b167223 */ /* 0x000fc80000004014 */
[----:B------:R-:W-:-:S07]  /*6700*/  FMUL.FTZ R9, R22, 2.3283064365386962891e-10 ;  /* 0x2f80000016097820 */ /* 0x000fce0000410000 */
.L_x_163:
[----:B------:R-:W-:-:S04]  /*6710*/  HFMA2 R11, -RZ, RZ, 0, 0 ;  /* 0x00000000ff0b7431 */ /* 0x000fc800000001ff */
[----:B------:R-:W-:Y:S05]  /*6720*/  RET.REL.NODEC R10 `(_Z16calcAccelerationPfS_S_S_S_i) ;  /* 0xffffff980a347950 */ /* 0x000fea0003c3ffff */
.L_x_164:
        /* <DEDUP_REMOVED lines=13> */
.L_x_165:


//--------------------- .nv.shared.reserved.0     --------------------------
	.section	.nv.shared.reserved.0,"aw",@nobits
	.weak		__nv_reservedSMEM_offset_0_alias
	.size		__nv_reservedSMEM_offset_0_alias, 0, 64
	.other		__nv_reservedSMEM_offset_0_alias,@"STO_CUDA_RESERVED_SHARED STV_DEFAULT"
__nv_reservedSMEM_offset_0_alias:
	.zero		0
	.zero		64


//--------------------- .nv.shared._Z16calcAccelerationPfS_S_S_S_i --------------------------
	.section	.nv.shared._Z16calcAccelerationPfS_S_S_S_i,"aw",@nobits
	.sectionflags	@""
	.align	4
.nv.shared._Z16calcAccelerationPfS_S_S_S_i:
	.zero		1536


//--------------------- .nv.constant0._Z7multAddPfS_fS_i --------------------------
	.section	.nv.constant0._Z7multAddPfS_fS_i,"a",@progbits
	.sectionflags	@""
	.align	4
.nv.constant0._Z7multAddPfS_fS_i:
	.zero		932


//--------------------- .nv.constant0._Z16calcAccelerationPfS_S_S_S_i --------------------------
	.section	.nv.constant0._Z16calcAccelerationPfS_S_S_S_i,"a",@progbits
	.sectionflags	@""
	.align	4
.nv.constant0._Z16calcAccelerationPfS_S_S_S_i:
	.zero		940


//--------------------- SYMBOLS --------------------------

	.type		.nv.reservedSmem.offset0,@object
	.size		.nv.reservedSmem.offset0,0x4
	.type		.nv.reservedSmem.cap,@object
	.size		.nv.reservedSmem.cap,0x4
